// auto-generated by cutlass_sweep.gemm — config: {"arch": "sm_90", "cluster_m": 1, "cluster_n": 1, "dtype": "fp32", "dtype_b": "fp32", "layout": "nt", "stages": 3, "tile_k": 32, "tile_m": 256, "tile_n": 128}
#include "cutlass/cutlass.h"
#include "cutlass/gemm/collective/collective_builder.hpp"
#include "cutlass/gemm/device/gemm_universal_adapter.h"
#include "cutlass/gemm/kernel/gemm_universal.hpp"
#include "cutlass/epilogue/collective/collective_builder.hpp"

using ElemA = float;
using ElemB = float;
using ElemCD = float;
using Acc  = float;
using TileShape    = cute::Shape<cute::_256, cute::_128, cute::_32>;
using ClusterShape = cute::Shape<cute::_1, cute::_1, cute::_1>;

using CollectiveEpilogue = typename cutlass::epilogue::collective::CollectiveBuilder<
    cutlass::arch::Sm90, cutlass::arch::OpClassTensorOp,
    TileShape, ClusterShape,
    cutlass::epilogue::collective::EpilogueTileAuto,
    Acc, Acc,
    ElemCD, cutlass::layout::RowMajor, 128 / cutlass::sizeof_bits<ElemCD>::value,
    ElemCD, cutlass::layout::RowMajor, 128 / cutlass::sizeof_bits<ElemCD>::value,
    cutlass::epilogue::collective::EpilogueScheduleAuto
  >::CollectiveOp;

using CollectiveMainloop = typename cutlass::gemm::collective::CollectiveBuilder<
    cutlass::arch::Sm90, cutlass::arch::OpClassTensorOp,
    ElemA, cutlass::layout::RowMajor, 128 / cutlass::sizeof_bits<ElemA>::value,
    ElemB, cutlass::layout::ColumnMajor, 128 / cutlass::sizeof_bits<ElemB>::value,
    Acc,
    TileShape, ClusterShape,
    cutlass::gemm::collective::StageCount<3>,
    cutlass::gemm::collective::KernelScheduleAuto
  >::CollectiveOp;

using GemmKernel = cutlass::gemm::kernel::GemmUniversal<
    cute::Shape<int,int,int,int>,
    CollectiveMainloop,
    CollectiveEpilogue
>;
using Gemm = cutlass::gemm::device::GemmUniversalAdapter<GemmKernel>;

// Force the device kernel symbol into the cubin without needing a host main.
auto* _anchor = &cutlass::device_kernel<GemmKernel>;


// ===== COMPILED SASS (sm_90a) =====

	.target	sm_90a

	.elftype	@"ET_EXEC"


//--------------------- .note.nv.tkinfo           --------------------------
	.section	.note.nv.tkinfo,"",@"SHT_NOTE"
	.sectionflags	@"SHF_NOTE_NV_TKINFO"
	.tkinfo
        /*0018*/ 	.word	0x00000002
        /*0030*/ 	.string	""
        /*0030*/ 	.string	"ptxas"
        /*0030*/ 	.string	"Cuda compilation tools, release 13.0, V13.0.88"
        /*0030*/ 	.string	"Build cuda_13.0.r13.0/compiler.36424714_0"
        /*0030*/ 	.string	"-arch sm_90a -m 64 "



//--------------------- .note.nv.cuinfo           --------------------------
	.section	.note.nv.cuinfo,"",@"SHT_NOTE"
	.sectionflags	@"SHF_NOTE_NV_CUINFO"
        /*0018*/ 	.short	0x0002
        /*001a*/ 	.short	0x005a
        /*001c*/ 	.short	0x0082
	.zero		2


//--------------------- .nv.info                  --------------------------
	.section	.nv.info,"",@"SHT_CUDA_INFO"
	.align	4


	//----- nvinfo : EIATTR_REGCOUNT
	.align		4
        /*0000*/ 	.byte	0x04, 0x2f
        /*0002*/ 	.short	(.L_15 - .L_14)
	.align		4
.L_14:
        /*0004*/ 	.word	index@(_ZN7cutlass13device_kernelINS_4gemm6kernel13GemmUniversalIN4cute5tupleIJiiiiEEENS1_10collective13CollectiveMmaINS1_34MainloopSm90TmaGmmaWarpSpecializedILi3ENS5_IJNS4_1CILi1EEESB_SB_EEENS1_35KernelTmaWarpSpecializedCooperativeEEENS5_IJNSA_ILi256EEENSA_ILi128EEENSA_ILi32EEEEEEfNS5_IJlSB_lEEEfSJ_NS4_8TiledMMAINS4_8MMA_AtomIJNS4_4SM904GMMA30MMA_64x128x8_F32TF32TF32_SS_TNILNSN_7ScaleInE1ELSP_1EEEEEENS4_6LayoutINS5_IJNSA_ILi2EEESB_SB_EEENS5_IJSB_NSA_ILi0EEESV_EEEEENS5_IJNS4_10UnderscoreESY_SY_EEEEENS4_13SM90_TMA_LOADENS4_14ComposedLayoutINS4_7SwizzleILi3ELi4ELi3EEENS4_18smem_ptr_flag_bitsILi32EEENSS_INS5_IJNSA_ILi8EEESH_EEENS5_IJSH_SB_EEEEEEEvNS4_8identityES11_S1B_vS1C_EENS_8epilogue10collective6detail29Sm90TmaWarpSpecializedAdapterINS1F_15DefaultEpilogueIfSJ_SJ_NS1E_6thread17LinearCombinationIfLi1EffLNS1J_9ScaleType4KindE0ELNS_15FloatRoundStyleE2EfEENS1_15EpilogueDefaultEEEEEvvEEEEvNT_6ParamsE)
        /*0008*/ 	.word	0x000000a8


	//----- nvinfo : EIATTR_FRAME_SIZE
	.align		4
.L_15:
        /*000c*/ 	.byte	0x04, 0x11
        /*000e*/ 	.short	(.L_17 - .L_16)
	.align		4
.L_16:
        /*0010*/ 	.word	index@(_ZN7cutlass13device_kernelINS_4gemm6kernel13GemmUniversalIN4cute5tupleIJiiiiEEENS1_10collective13CollectiveMmaINS1_34MainloopSm90TmaGmmaWarpSpecializedILi3ENS5_IJNS4_1CILi1EEESB_SB_EEENS1_35KernelTmaWarpSpecializedCooperativeEEENS5_IJNSA_ILi256EEENSA_ILi128EEENSA_ILi32EEEEEEfNS5_IJlSB_lEEEfSJ_NS4_8TiledMMAINS4_8MMA_AtomIJNS4_4SM904GMMA30MMA_64x128x8_F32TF32TF32_SS_TNILNSN_7ScaleInE1ELSP_1EEEEEENS4_6LayoutINS5_IJNSA_ILi2EEESB_SB_EEENS5_IJSB_NSA_ILi0EEESV_EEEEENS5_IJNS4_10UnderscoreESY_SY_EEEEENS4_13SM90_TMA_LOADENS4_14ComposedLayoutINS4_7SwizzleILi3ELi4ELi3EEENS4_18smem_ptr_flag_bitsILi32EEENSS_INS5_IJNSA_ILi8EEESH_EEENS5_IJSH_SB_EEEEEEEvNS4_8identityES11_S1B_vS1C_EENS_8epilogue10collective6detail29Sm90TmaWarpSpecializedAdapterINS1F_15DefaultEpilogueIfSJ_SJ_NS1E_6thread17LinearCombinationIfLi1EffLNS1J_9ScaleType4KindE0ELNS_15FloatRoundStyleE2EfEENS1_15EpilogueDefaultEEEEEvvEEEEvNT_6ParamsE)
        /*0014*/ 	.word	0x00000000


	//----- nvinfo : EIATTR_MIN_STACK_SIZE
	.align		4
.L_17:
        /*0018*/ 	.byte	0x04, 0x12
        /*001a*/ 	.short	(.L_19 - .L_18)
	.align		4
.L_18:
        /*001c*/ 	.word	index@(_ZN7cutlass13device_kernelINS_4gemm6kernel13GemmUniversalIN4cute5tupleIJiiiiEEENS1_10collective13CollectiveMmaINS1_34MainloopSm90TmaGmmaWarpSpecializedILi3ENS5_IJNS4_1CILi1EEESB_SB_EEENS1_35KernelTmaWarpSpecializedCooperativeEEENS5_IJNSA_ILi256EEENSA_ILi128EEENSA_ILi32EEEEEEfNS5_IJlSB_lEEEfSJ_NS4_8TiledMMAINS4_8MMA_AtomIJNS4_4SM904GMMA30MMA_64x128x8_F32TF32TF32_SS_TNILNSN_7ScaleInE1ELSP_1EEEEEENS4_6LayoutINS5_IJNSA_ILi2EEESB_SB_EEENS5_IJSB_NSA_ILi0EEESV_EEEEENS5_IJNS4_10UnderscoreESY_SY_EEEEENS4_13SM90_TMA_LOADENS4_14ComposedLayoutINS4_7SwizzleILi3ELi4ELi3EEENS4_18smem_ptr_flag_bitsILi32EEENSS_INS5_IJNSA_ILi8EEESH_EEENS5_IJSH_SB_EEEEEEEvNS4_8identityES11_S1B_vS1C_EENS_8epilogue10collective6detail29Sm90TmaWarpSpecializedAdapterINS1F_15DefaultEpilogueIfSJ_SJ_NS1E_6thread17LinearCombinationIfLi1EffLNS1J_9ScaleType4KindE0ELNS_15FloatRoundStyleE2EfEENS1_15EpilogueDefaultEEEEEvvEEEEvNT_6ParamsE)
        /*0020*/ 	.word	0x00000000
.L_19:


//--------------------- .nv.compat                --------------------------
	.section	.nv.compat,"",@"SHT_CUDA_COMPAT_INFO"
	.align	4
        /*0000*/ 	.byte	0x02, 0x09, 0x01, 0x00, 0x02, 0x02, 0x04, 0x00, 0x02, 0x05, 0x05, 0x00, 0x03, 0x07, 0x01, 0x01
        /*0010*/ 	.byte	0x02, 0x03, 0x01, 0x00, 0x02, 0x06, 0x01, 0x00, 0x04, 0x0b, 0x08, 0x00, 0x00, 0x00, 0x00, 0x00
        /*0020*/ 	.byte	0x00, 0x00, 0x00, 0x00


//--------------------- .nv.info._ZN7cutlass13device_kernelINS_4gemm6kernel13GemmUniversalIN4cute5tupleIJiiiiEEENS1_10collective13CollectiveMmaINS1_34MainloopSm90TmaGmmaWarpSpecializedILi3ENS5_IJNS4_1CILi1EEESB_SB_EEENS1_35KernelTmaWarpSpecializedCooperativeEEENS5_IJNSA_ILi256EEENSA_ILi128EEENSA_ILi32EEEEEEfNS5_IJlSB_lEEEfSJ_NS4_8TiledMMAINS4_8MMA_AtomIJNS4_4SM904GMMA30MMA_64x128x8_F32TF32TF32_SS_TNILNSN_7ScaleInE1ELSP_1EEEEEENS4_6LayoutINS5_IJNSA_ILi2EEESB_SB_EEENS5_IJSB_NSA_ILi0EEESV_EEEEENS5_IJNS4_10UnderscoreESY_SY_EEEEENS4_13SM90_TMA_LOADENS4_14ComposedLayoutINS4_7SwizzleILi3ELi4ELi3EEENS4_18smem_ptr_flag_bitsILi32EEENSS_INS5_IJNSA_ILi8EEESH_EEENS5_IJSH_SB_EEEEEEEvNS4_8identityES11_S1B_vS1C_EENS_8epilogue10collective6detail29Sm90TmaWarpSpecializedAdapterINS1F_15DefaultEpilogueIfSJ_SJ_NS1E_6thread17LinearCombinationIfLi1EffLNS1J_9ScaleType4KindE0ELNS_15FloatRoundStyleE2EfEENS1_15EpilogueDefaultEEEEEvvEEEEvNT_6ParamsE --------------------------
	.section	.nv.info._ZN7cutlass13device_kernelINS_4gemm6kernel13GemmUniversalIN4cute5tupleIJiiiiEEENS1_10collective13CollectiveMmaINS1_34MainloopSm90TmaGmmaWarpSpecializedILi3ENS5_IJNS4_1CILi1EEESB_SB_EEENS1_35KernelTmaWarpSpecializedCooperativeEEENS5_IJNSA_ILi256EEENSA_ILi128EEENSA_ILi32EEEEEEfNS5_IJlSB_lEEEfSJ_NS4_8TiledMMAINS4_8MMA_AtomIJNS4_4SM904GMMA30MMA_64x128x8_F32TF32TF32_SS_TNILNSN_7ScaleInE1ELSP_1EEEEEENS4_6LayoutINS5_IJNSA_ILi2EEESB_SB_EEENS5_IJSB_NSA_ILi0EEESV_EEEEENS5_IJNS4_10UnderscoreESY_SY_EEEEENS4_13SM90_TMA_LOADENS4_14ComposedLayoutINS4_7SwizzleILi3ELi4ELi3EEENS4_18smem_ptr_flag_bitsILi32EEENSS_INS5_IJNSA_ILi8EEESH_EEENS5_IJSH_SB_EEEEEEEvNS4_8identityES11_S1B_vS1C_EENS_8epilogue10collective6detail29Sm90TmaWarpSpecializedAdapterINS1F_15DefaultEpilogueIfSJ_SJ_NS1E_6thread17LinearCombinationIfLi1EffLNS1J_9ScaleType4KindE0ELNS_15FloatRoundStyleE2EfEENS1_15EpilogueDefaultEEEEEvvEEEEvNT_6ParamsE,"",@"SHT_CUDA_INFO"
	.sectionflags	@""
	.align	4


	//----- nvinfo : EIATTR_CUDA_API_VERSION
	.align		4
        /*0000*/ 	.byte	0x04, 0x37
        /*0002*/ 	.short	(.L_21 - .L_20)
.L_20:
        /*0004*/ 	.word	0x00000082


	//----- nvinfo : EIATTR_KPARAM_INFO
	.align		4
.L_21:
        /*0008*/ 	.byte	0x04, 0x17
        /*000a*/ 	.short	(.L_23 - .L_22)
.L_22:
        /*000c*/ 	.word	0x00000000
        /*0010*/ 	.short	0x0000
        /*0012*/ 	.short	0x0070
        /*0014*/ 	.byte	0x00, 0xf0, 0x01, 0x10


	//----- nvinfo : EIATTR_SPARSE_MMA_MASK
	.align		4
.L_23:
        /*0018*/ 	.byte	0x03, 0x50
        /*001a*/ 	.short	0x0000


	//----- nvinfo : EIATTR_MAXREG_COUNT
	.align		4
        /*001c*/ 	.byte	0x03, 0x1b
        /*001e*/ 	.short	0x00a8


	//----- nvinfo : EIATTR_NUM_BARRIERS
	.align		4
        /*0020*/ 	.byte	0x02, 0x4c
        /*0022*/ 	.byte	0x01
	.zero		1


	//----- nvinfo : EIATTR_EXTERNS
	.align		4
        /*0024*/ 	.byte	0x04, 0x0f
        /*0026*/ 	.short	(.L_25 - .L_24)


	//   ....[0]....
	.align		4
.L_24:
        /*0028*/ 	.word	index@(__assertfail)


	//----- nvinfo : EIATTR_MERCURY_ISA_VERSION
	.align		4
.L_25:
        /*002c*/ 	.byte	0x03, 0x5f
        /*002e*/ 	.short	0x0101


	//----- nvinfo : EIATTR_INT_WARP_WIDE_INSTR_OFFSETS
	.align		4
        /*0030*/ 	.byte	0x04, 0x31
        /*0032*/ 	.short	(.L_27 - .L_26)


	//   ....[0]....
.L_26:
        /*0034*/ 	.word	0x00000390


	//   ....[1]....
        /*0038*/ 	.word	0x000003c0


	//   ....[2]....
        /*003c*/ 	.word	0x000004a0


	//----- nvinfo : EIATTR_COOP_GROUP_MASK_REGIDS
	.align		4
.L_27:
        /*0040*/ 	.byte	0x04, 0x29
        /*0042*/ 	.short	(.L_29 - .L_28)


	//   ....[0]....
.L_28:
        /*0044*/ 	.word	0xffffffff


	//   ....[1]....
        /*0048*/ 	.word	0xffffffff


	//   ....[2]....
        /*004c*/ 	.word	0xffffffff


	//   ....[3]....
        /*0050*/ 	.word	0xffffffff


	//   ....[4]....
        /*0054*/ 	.word	0xffffffff


	//----- nvinfo : EIATTR_COOP_GROUP_INSTR_OFFSETS
	.align		4
.L_29:
        /*0058*/ 	.byte	0x04, 0x28
        /*005a*/ 	.short	(.L_31 - .L_30)


	//   ....[0]....
.L_30:
        /*005c*/ 	.word	0x00000060


	//   ....[1]....
        /*0060*/ 	.word	0x00000070


	//   ....[2]....
        /*0064*/ 	.word	0x00000130


	//   ....[3]....
        /*0068*/ 	.word	0x000002a0


	//   ....[4]....
        /*006c*/ 	.word	0x00000f50


	//----- nvinfo : EIATTR_REG_RECONFIG
	.align		4
.L_31:
        /*0070*/ 	.byte	0x01, 0x54
	.zero		2


	//----- nvinfo : EIATTR_SYSCALL_OFFSETS
	.align		4
        /*0074*/ 	.byte	0x04, 0x46
        /*0076*/ 	.short	(.L_33 - .L_32)


	//   ....[0]....
.L_32:
        /*0078*/ 	.word	0x00001110


	//----- nvinfo : EIATTR_MBARRIER_INSTR_OFFSETS
	.align		4
.L_33:
        /*007c*/ 	.byte	0x04, 0x39
        /*007e*/ 	.short	(.L_35 - .L_34)


	//   ....[0]....
.L_34:
        /*0080*/ 	.word	0x00000230
        /*0084*/ 	.word	0x000000ff
        /*0088*/ 	.word	0x00000000
        /*008c*/ 	.short	0x0100
        /*008e*/ 	.byte	0x08
	.zero		1


	//   ....[1]....
        /*0090*/ 	.word	0x00000240
        /*0094*/ 	.word	0x000000ff
        /*0098*/ 	.word	0x00000018
        /*009c*/ 	.short	0x0100
        /*009e*/ 	.byte	0x08
	.zero		1


	//   ....[2]....
        /*00a0*/ 	.word	0x00000250
        /*00a4*/ 	.word	0x000000ff
        /*00a8*/ 	.word	0x00000008
        /*00ac*/ 	.short	0x0100
        /*00ae*/ 	.byte	0x08
	.zero		1


	//   ....[3]....
        /*00b0*/ 	.word	0x00000260
        /*00b4*/ 	.word	0x000000ff
        /*00b8*/ 	.word	0x00000020
        /*00bc*/ 	.short	0x0100
        /*00be*/ 	.byte	0x08
	.zero		1


	//   ....[4]....
        /*00c0*/ 	.word	0x00000270
        /*00c4*/ 	.word	0x000000ff
        /*00c8*/ 	.word	0x00000010
        /*00cc*/ 	.short	0x0100
        /*00ce*/ 	.byte	0x08
	.zero		1


	//   ....[5]....
        /*00d0*/ 	.word	0x00000280
        /*00d4*/ 	.word	0x000000ff
        /*00d8*/ 	.word	0x00000028
        /*00dc*/ 	.short	0x0100
        /*00de*/ 	.byte	0x08
	.zero		1


	//   ....[6]....
        /*00e0*/ 	.word	0x00000510
        /*00e4*/ 	.word	0x000000ff
        /*00e8*/ 	.word	0x00000040
        /*00ec*/ 	.short	0x0100
        /*00ee*/ 	.byte	0x06
	.zero		1


	//   ....[7]....
        /*00f0*/ 	.word	0x00000570
        /*00f4*/ 	.word	0x000000ff
        /*00f8*/ 	.word	0x00000048
        /*00fc*/ 	.short	0x0100
        /*00fe*/ 	.byte	0x06
	.zero		1


	//   ....[8]....
        /*0100*/ 	.word	0x00001190
        /*0104*/ 	.word	0x00000003
        /*0108*/ 	.word	0x00000000
        /*010c*/ 	.short	0x010a
        /*010e*/ 	.byte	0x3f
	.zero		1


	//   ....[9]....
        /*0110*/ 	.word	0x000011d0
        /*0114*/ 	.word	0x00000003
        /*0118*/ 	.word	0x00000000
        /*011c*/ 	.short	0x010a
        /*011e*/ 	.byte	0x3f
	.zero		1


	//   ....[10]....
        /*0120*/ 	.word	0x000016b0
        /*0124*/ 	.word	0x000000ff
        /*0128*/ 	.word	0x00000000
        /*012c*/ 	.short	0x010a
        /*012e*/ 	.byte	0x08
	.zero		1


	//   ....[11]....
        /*0130*/ 	.word	0x000016f0
        /*0134*/ 	.word	0x000000ff
        /*0138*/ 	.word	0x00000000
        /*013c*/ 	.short	0x010a
        /*013e*/ 	.byte	0x08
	.zero		1


	//   ....[12]....
        /*0140*/ 	.word	0x00001a90
        /*0144*/ 	.word	0x000000ff
        /*0148*/ 	.word	0x00000000
        /*014c*/ 	.short	0x0101
        /*014e*/ 	.byte	0x08
	.zero		1


	//   ....[13]....
        /*0150*/ 	.word	0x00001c90
        /*0154*/ 	.word	0x000000ff
        /*0158*/ 	.word	0x00000000
        /*015c*/ 	.short	0x0101
        /*015e*/ 	.byte	0x06
	.zero		1


	//   ....[14]....
        /*0160*/ 	.word	0x00009590
        /*0164*/ 	.word	0x0000000e
        /*0168*/ 	.word	0x00000018
        /*016c*/ 	.short	0x010a
        /*016e*/ 	.byte	0x3f
	.zero		1


	//   ....[15]....
        /*0170*/ 	.word	0x00009910
        /*0174*/ 	.word	0x00000006
        /*0178*/ 	.word	0x00000048
        /*017c*/ 	.short	0x0101
        /*017e*/ 	.byte	0x3f
	.zero		1


	//   ....[16]....
        /*0180*/ 	.word	0x0000a040
        /*0184*/ 	.word	0x00000007
        /*0188*/ 	.word	0x00000000
        /*018c*/ 	.short	0x010a
        /*018e*/ 	.byte	0x3f
	.zero		1


	//   ....[17]....
        /*0190*/ 	.word	0x0000a0c0
        /*0194*/ 	.word	0x00000009
        /*0198*/ 	.word	0x00000000
        /*019c*/ 	.short	0x010a
        /*019e*/ 	.byte	0x3f
	.zero		1


	//   ....[18]....
        /*01a0*/ 	.word	0x0000a150
        /*01a4*/ 	.word	0x00000003
        /*01a8*/ 	.word	0x00000000
        /*01ac*/ 	.short	0x010a
        /*01ae*/ 	.byte	0x3f
	.zero		1


	//   ....[19]....
        /*01b0*/ 	.word	0x0000a1b0
        /*01b4*/ 	.word	0x00000003
        /*01b8*/ 	.word	0x00000000
        /*01bc*/ 	.short	0x010a
        /*01be*/ 	.byte	0x3f
	.zero		1


	//   ....[20]....
        /*01c0*/ 	.word	0x0000a210
        /*01c4*/ 	.word	0x00000004
        /*01c8*/ 	.word	0x00000000
        /*01cc*/ 	.short	0x010a
        /*01ce*/ 	.byte	0x3f
	.zero		1


	//   ....[21]....
        /*01d0*/ 	.word	0x0000a2e0
        /*01d4*/ 	.word	0x0000000e
        /*01d8*/ 	.word	0x00000018
        /*01dc*/ 	.short	0x010a
        /*01de*/ 	.byte	0x3f
	.zero		1


	//   ....[22]....
        /*01e0*/ 	.word	0x0000a3b0
        /*01e4*/ 	.word	0x00000007
        /*01e8*/ 	.word	0x00000000
        /*01ec*/ 	.short	0x010a
        /*01ee*/ 	.byte	0x3f
	.zero		1


	//   ....[23]....
        /*01f0*/ 	.word	0x0000a400
        /*01f4*/ 	.word	0x00000009
        /*01f8*/ 	.word	0x00000000
        /*01fc*/ 	.short	0x010a
        /*01fe*/ 	.byte	0x3f
	.zero		1


	//----- nvinfo : EIATTR_NUM_MBARRIERS
	.align		4
.L_35:
        /*0200*/ 	.byte	0x03, 0x38
        /*0202*/ 	.short	0x0008


	//----- nvinfo : EIATTR_EXIT_INSTR_OFFSETS
	.align		4
        /*0204*/ 	.byte	0x04, 0x1c
        /*0206*/ 	.short	(.L_37 - .L_36)


	//   ....[0]....
.L_36:
        /*0208*/ 	.word	0x000005c0


	//   ....[1]....
        /*020c*/ 	.word	0x00000e80


	//   ....[2]....
        /*0210*/ 	.word	0x00008c00


	//   ....[3]....
        /*0214*/ 	.word	0x00009230


	//   ....[4]....
        /*0218*/ 	.word	0x0000a1a0


	//----- nvinfo : EIATTR_MAX_THREADS
	.align		4
.L_37:
        /*021c*/ 	.byte	0x04, 0x05
        /*021e*/ 	.short	(.L_39 - .L_38)
.L_38:
        /*0220*/ 	.word	0x00000180
        /*0224*/ 	.word	0x00000001
        /*0228*/ 	.word	0x00000001


	//----- nvinfo : EIATTR_CRS_STACK_SIZE
	.align		4
.L_39:
        /*022c*/ 	.byte	0x04, 0x1e
        /*022e*/ 	.short	(.L_41 - .L_40)
.L_40:
        /*0230*/ 	.word	0x00000000


	//----- nvinfo : EIATTR_CBANK_PARAM_SIZE
	.align		4
.L_41:
        /*0234*/ 	.byte	0x03, 0x19
        /*0236*/ 	.short	0x0470


	//----- nvinfo : EIATTR_PARAM_CBANK
	.align		4
        /*0238*/ 	.byte	0x04, 0x0a
        /*023a*/ 	.short	(.L_43 - .L_42)
	.align		4
.L_42:
        /*023c*/ 	.word	index@(.nv.constant0._ZN7cutlass13device_kernelINS_4gemm6kernel13GemmUniversalIN4cute5tupleIJiiiiEEENS1_10collective13CollectiveMmaINS1_34MainloopSm90TmaGmmaWarpSpecializedILi3ENS5_IJNS4_1CILi1EEESB_SB_EEENS1_35KernelTmaWarpSpecializedCooperativeEEENS5_IJNSA_ILi256EEENSA_ILi128EEENSA_ILi32EEEEEEfNS5_IJlSB_lEEEfSJ_NS4_8TiledMMAINS4_8MMA_AtomIJNS4_4SM904GMMA30MMA_64x128x8_F32TF32TF32_SS_TNILNSN_7ScaleInE1ELSP_1EEEEEENS4_6LayoutINS5_IJNSA_ILi2EEESB_SB_EEENS5_IJSB_NSA_ILi0EEESV_EEEEENS5_IJNS4_10UnderscoreESY_SY_EEEEENS4_13SM90_TMA_LOADENS4_14ComposedLayoutINS4_7SwizzleILi3ELi4ELi3EEENS4_18smem_ptr_flag_bitsILi32EEENSS_INS5_IJNSA_ILi8EEESH_EEENS5_IJSH_SB_EEEEEEEvNS4_8identityES11_S1B_vS1C_EENS_8epilogue10collective6detail29Sm90TmaWarpSpecializedAdapterINS1F_15DefaultEpilogueIfSJ_SJ_NS1E_6thread17LinearCombinationIfLi1EffLNS1J_9ScaleType4KindE0ELNS_15FloatRoundStyleE2EfEENS1_15EpilogueDefaultEEEEEvvEEEEvNT_6ParamsE)
        /*0240*/ 	.short	0x0210
        /*0242*/ 	.short	0x0470


	//----- nvinfo : EIATTR_SW_WAR
	.align		4
.L_43:
        /*0244*/ 	.byte	0x04, 0x36
        /*0246*/ 	.short	(.L_45 - .L_44)
.L_44:
        /*0248*/ 	.word	0x00000008
.L_45:


//--------------------- .nv.callgraph             --------------------------
	.section	.nv.callgraph,"",@"SHT_CUDA_CALLGRAPH"
	.align	4
	.sectionentsize	8
	.align		4
        /*0000*/ 	.word	0x00000000
	.align		4
        /*0004*/ 	.word	0xffffffff
	.align		4
        /*0008*/ 	.word	index@(_ZN7cutlass13device_kernelINS_4gemm6kernel13GemmUniversalIN4cute5tupleIJiiiiEEENS1_10collective13CollectiveMmaINS1_34MainloopSm90TmaGmmaWarpSpecializedILi3ENS5_IJNS4_1CILi1EEESB_SB_EEENS1_35KernelTmaWarpSpecializedCooperativeEEENS5_IJNSA_ILi256EEENSA_ILi128EEENSA_ILi32EEEEEEfNS5_IJlSB_lEEEfSJ_NS4_8TiledMMAINS4_8MMA_AtomIJNS4_4SM904GMMA30MMA_64x128x8_F32TF32TF32_SS_TNILNSN_7ScaleInE1ELSP_1EEEEEENS4_6LayoutINS5_IJNSA_ILi2EEESB_SB_EEENS5_IJSB_NSA_ILi0EEESV_EEEEENS5_IJNS4_10UnderscoreESY_SY_EEEEENS4_13SM90_TMA_LOADENS4_14ComposedLayoutINS4_7SwizzleILi3ELi4ELi3EEENS4_18smem_ptr_flag_bitsILi32EEENSS_INS5_IJNSA_ILi8EEESH_EEENS5_IJSH_SB_EEEEEEEvNS4_8identityES11_S1B_vS1C_EENS_8epilogue10collective6detail29Sm90TmaWarpSpecializedAdapterINS1F_15DefaultEpilogueIfSJ_SJ_NS1E_6thread17LinearCombinationIfLi1EffLNS1J_9ScaleType4KindE0ELNS_15FloatRoundStyleE2EfEENS1_15EpilogueDefaultEEEEEvvEEEEvNT_6ParamsE)
	.align		4
        /*000c*/ 	.word	index@(__assertfail)
	.align		4
        /*0010*/ 	.word	0x00000000
	.align		4
        /*0014*/ 	.word	0xfffffffe
	.align		4
        /*0018*/ 	.word	0x00000000
	.align		4
        /*001c*/ 	.word	0xfffffffd
	.align		4
        /*0020*/ 	.word	0x00000000
	.align		4
        /*0024*/ 	.word	0xfffffffc


//--------------------- .nv.constant4             --------------------------
	.section	.nv.constant4,"a",@progbits
	.align	8
	.align		8
.nv.constant4:
        /*0000*/ 	.dword	__assertfail
	.align		8
        /*0008*/ 	.dword	__unnamed_1
	.align		8
        /*0010*/ 	.dword	_ZN40_INTERNAL_17f69794_4_k_cu_1b22edfa_294684cuda3std3__45__cpo5beginE
	.align		8
        /*0018*/ 	.dword	_ZN40_INTERNAL_17f69794_4_k_cu_1b22edfa_294684cuda3std3__45__cpo3endE
	.align		8
        /*0020*/ 	.dword	_ZN40_INTERNAL_17f69794_4_k_cu_1b22edfa_294684cuda3std3__45__cpo6cbeginE
	.align		8
        /*0028*/ 	.dword	_ZN40_INTERNAL_17f69794_4_k_cu_1b22edfa_294684cuda3std3__45__cpo4cendE
	.align		8
        /*0030*/ 	.dword	_ZN40_INTERNAL_17f69794_4_k_cu_1b22edfa_294684cuda3std3__442_GLOBAL__N__17f69794_4_k_cu_1b22edfa_294686ignoreE
	.align		8
        /*0038*/ 	.dword	_ZN40_INTERNAL_17f69794_4_k_cu_1b22edfa_294684cuda3std3__419piecewise_constructE
	.align		8
        /*0040*/ 	.dword	_ZN40_INTERNAL_17f69794_4_k_cu_1b22edfa_294684cuda3std3__48in_placeE
	.align		8
        /*0048*/ 	.dword	_ZN40_INTERNAL_17f69794_4_k_cu_1b22edfa_294684cuda3std6ranges3__45__cpo4swapE
	.align		8
        /*0050*/ 	.dword	_ZN40_INTERNAL_17f69794_4_k_cu_1b22edfa_294684cuda3std6ranges3__45__cpo9iter_moveE
	.align		8
        /*0058*/ 	.dword	_ZN40_INTERNAL_17f69794_4_k_cu_1b22edfa_294684cute7productE
	.align		8
        /*0060*/ 	.dword	_ZN40_INTERNAL_17f69794_4_k_cu_1b22edfa_294684cute1_E
	.align		8
        /*0068*/ 	.dword	$str$22
	.align		8
        /*0070*/ 	.dword	$str$23


//--------------------- .text._ZN7cutlass13device_kernelINS_4gemm6kernel13GemmUniversalIN4cute5tupleIJiiiiEEENS1_10collective13CollectiveMmaINS1_34MainloopSm90TmaGmmaWarpSpecializedILi3ENS5_IJNS4_1CILi1EEESB_SB_EEENS1_35KernelTmaWarpSpecializedCooperativeEEENS5_IJNSA_ILi256EEENSA_ILi128EEENSA_ILi32EEEEEEfNS5_IJlSB_lEEEfSJ_NS4_8TiledMMAINS4_8MMA_AtomIJNS4_4SM904GMMA30MMA_64x128x8_F32TF32TF32_SS_TNILNSN_7ScaleInE1ELSP_1EEEEEENS4_6LayoutINS5_IJNSA_ILi2EEESB_SB_EEENS5_IJSB_NSA_ILi0EEESV_EEEEENS5_IJNS4_10UnderscoreESY_SY_EEEEENS4_13SM90_TMA_LOADENS4_14ComposedLayoutINS4_7SwizzleILi3ELi4ELi3EEENS4_18smem_ptr_flag_bitsILi32EEENSS_INS5_IJNSA_ILi8EEESH_EEENS5_IJSH_SB_EEEEEEEvNS4_8identityES11_S1B_vS1C_EENS_8epilogue10collective6detail29Sm90TmaWarpSpecializedAdapterINS1F_15DefaultEpilogueIfSJ_SJ_NS1E_6thread17LinearCombinationIfLi1EffLNS1J_9ScaleType4KindE0ELNS_15FloatRoundStyleE2EfEENS1_15EpilogueDefaultEEEEEvvEEEEvNT_6ParamsE --------------------------
	.section	.text._ZN7cutlass13device_kernelINS_4gemm6kernel13GemmUniversalIN4cute5tupleIJiiiiEEENS1_10collective13CollectiveMmaINS1_34MainloopSm90TmaGmmaWarpSpecializedILi3ENS5_IJNS4_1CILi1EEESB_SB_EEENS1_35KernelTmaWarpSpecializedCooperativeEEENS5_IJNSA_ILi256EEENSA_ILi128EEENSA_ILi32EEEEEEfNS5_IJlSB_lEEEfSJ_NS4_8TiledMMAINS4_8MMA_AtomIJNS4_4SM904GMMA30MMA_64x128x8_F32TF32TF32_SS_TNILNSN_7ScaleInE1ELSP_1EEEEEENS4_6LayoutINS5_IJNSA_ILi2EEESB_SB_EEENS5_IJSB_NSA_ILi0EEESV_EEEEENS5_IJNS4_10UnderscoreESY_SY_EEEEENS4_13SM90_TMA_LOADENS4_14ComposedLayoutINS4_7SwizzleILi3ELi4ELi3EEENS4_18smem_ptr_flag_bitsILi32EEENSS_INS5_IJNSA_ILi8EEESH_EEENS5_IJSH_SB_EEEEEEEvNS4_8identityES11_S1B_vS1C_EENS_8epilogue10collective6detail29Sm90TmaWarpSpecializedAdapterINS1F_15DefaultEpilogueIfSJ_SJ_NS1E_6thread17LinearCombinationIfLi1EffLNS1J_9ScaleType4KindE0ELNS_15FloatRoundStyleE2EfEENS1_15EpilogueDefaultEEEEEvvEEEEvNT_6ParamsE,"ax",@progbits
	.align	128
.text._ZN7cutlass13device_kernelINS_4gemm6kernel13GemmUniversalIN4cute5tupleIJiiiiEEENS1_10collective13CollectiveMmaINS1_34MainloopSm90TmaGmmaWarpSpecializedILi3ENS5_IJNS4_1CILi1EEESB_SB_EEENS1_35KernelTmaWarpSpecializedCooperativeEEENS5_IJNSA_ILi256EEENSA_ILi128EEENSA_ILi32EEEEEEfNS5_IJlSB_lEEEfSJ_NS4_8TiledMMAINS4_8MMA_AtomIJNS4_4SM904GMMA30MMA_64x128x8_F32TF32TF32_SS_TNILNSN_7ScaleInE1ELSP_1EEEEEENS4_6LayoutINS5_IJNSA_ILi2EEESB_SB_EEENS5_IJSB_NSA_ILi0EEESV_EEEEENS5_IJNS4_10UnderscoreESY_SY_EEEEENS4_13SM90_TMA_LOADENS4_14ComposedLayoutINS4_7SwizzleILi3ELi4ELi3EEENS4_18smem_ptr_flag_bitsILi32EEENSS_INS5_IJNSA_ILi8EEESH_EEENS5_IJSH_SB_EEEEEEEvNS4_8identityES11_S1B_vS1C_EENS_8epilogue10collective6detail29Sm90TmaWarpSpecializedAdapterINS1F_15DefaultEpilogueIfSJ_SJ_NS1E_6thread17LinearCombinationIfLi1EffLNS1J_9ScaleType4KindE0ELNS_15FloatRoundStyleE2EfEENS1_15EpilogueDefaultEEEEEvvEEEEvNT_6ParamsE:
        .type           _ZN7cutlass13device_kernelINS_4gemm6kernel13GemmUniversalIN4cute5tupleIJiiiiEEENS1_10collective13CollectiveMmaINS1_34MainloopSm90TmaGmmaWarpSpecializedILi3ENS5_IJNS4_1CILi1EEESB_SB_EEENS1_35KernelTmaWarpSpecializedCooperativeEEENS5_IJNSA_ILi256EEENSA_ILi128EEENSA_ILi32EEEEEEfNS5_IJlSB_lEEEfSJ_NS4_8TiledMMAINS4_8MMA_AtomIJNS4_4SM904GMMA30MMA_64x128x8_F32TF32TF32_SS_TNILNSN_7ScaleInE1ELSP_1EEEEEENS4_6LayoutINS5_IJNSA_ILi2EEESB_SB_EEENS5_IJSB_NSA_ILi0EEESV_EEEEENS5_IJNS4_10UnderscoreESY_SY_EEEEENS4_13SM90_TMA_LOADENS4_14ComposedLayoutINS4_7SwizzleILi3ELi4ELi3EEENS4_18smem_ptr_flag_bitsILi32EEENSS_INS5_IJNSA_ILi8EEESH_EEENS5_IJSH_SB_EEEEEEEvNS4_8identityES11_S1B_vS1C_EENS_8epilogue10collective6detail29Sm90TmaWarpSpecializedAdapterINS1F_15DefaultEpilogueIfSJ_SJ_NS1E_6thread17LinearCombinationIfLi1EffLNS1J_9ScaleType4KindE0ELNS_15FloatRoundStyleE2EfEENS1_15EpilogueDefaultEEEEEvvEEEEvNT_6ParamsE,@function
        .size           _ZN7cutlass13device_kernelINS_4gemm6kernel13GemmUniversalIN4cute5tupleIJiiiiEEENS1_10collective13CollectiveMmaINS1_34MainloopSm90TmaGmmaWarpSpecializedILi3ENS5_IJNS4_1CILi1EEESB_SB_EEENS1_35KernelTmaWarpSpecializedCooperativeEEENS5_IJNSA_ILi256EEENSA_ILi128EEENSA_ILi32EEEEEEfNS5_IJlSB_lEEEfSJ_NS4_8TiledMMAINS4_8MMA_AtomIJNS4_4SM904GMMA30MMA_64x128x8_F32TF32TF32_SS_TNILNSN_7ScaleInE1ELSP_1EEEEEENS4_6LayoutINS5_IJNSA_ILi2EEESB_SB_EEENS5_IJSB_NSA_ILi0EEESV_EEEEENS5_IJNS4_10UnderscoreESY_SY_EEEEENS4_13SM90_TMA_LOADENS4_14ComposedLayoutINS4_7SwizzleILi3ELi4ELi3EEENS4_18smem_ptr_flag_bitsILi32EEENSS_INS5_IJNSA_ILi8EEESH_EEENS5_IJSH_SB_EEEEEEEvNS4_8identityES11_S1B_vS1C_EENS_8epilogue10collective6detail29Sm90TmaWarpSpecializedAdapterINS1F_15DefaultEpilogueIfSJ_SJ_NS1E_6thread17LinearCombinationIfLi1EffLNS1J_9ScaleType4KindE0ELNS_15FloatRoundStyleE2EfEENS1_15EpilogueDefaultEEEEEvvEEEEvNT_6ParamsE,(.L_x_318 - _ZN7cutlass13device_kernelINS_4gemm6kernel13GemmUniversalIN4cute5tupleIJiiiiEEENS1_10collective13CollectiveMmaINS1_34MainloopSm90TmaGmmaWarpSpecializedILi3ENS5_IJNS4_1CILi1EEESB_SB_EEENS1_35KernelTmaWarpSpecializedCooperativeEEENS5_IJNSA_ILi256EEENSA_ILi128EEENSA_ILi32EEEEEEfNS5_IJlSB_lEEEfSJ_NS4_8TiledMMAINS4_8MMA_AtomIJNS4_4SM904GMMA30MMA_64x128x8_F32TF32TF32_SS_TNILNSN_7ScaleInE1ELSP_1EEEEEENS4_6LayoutINS5_IJNSA_ILi2EEESB_SB_EEENS5_IJSB_NSA_ILi0EEESV_EEEEENS5_IJNS4_10UnderscoreESY_SY_EEEEENS4_13SM90_TMA_LOADENS4_14ComposedLayoutINS4_7SwizzleILi3ELi4ELi3EEENS4_18smem_ptr_flag_bitsILi32EEENSS_INS5_IJNSA_ILi8EEESH_EEENS5_IJSH_SB_EEEEEEEvNS4_8identityES11_S1B_vS1C_EENS_8epilogue10collective6detail29Sm90TmaWarpSpecializedAdapterINS1F_15DefaultEpilogueIfSJ_SJ_NS1E_6thread17LinearCombinationIfLi1EffLNS1J_9ScaleType4KindE0ELNS_15FloatRoundStyleE2EfEENS1_15EpilogueDefaultEEEEEvvEEEEvNT_6ParamsE)
        .other          _ZN7cutlass13device_kernelINS_4gemm6kernel13GemmUniversalIN4cute5tupleIJiiiiEEENS1_10collective13CollectiveMmaINS1_34MainloopSm90TmaGmmaWarpSpecializedILi3ENS5_IJNS4_1CILi1EEESB_SB_EEENS1_35KernelTmaWarpSpecializedCooperativeEEENS5_IJNSA_ILi256EEENSA_ILi128EEENSA_ILi32EEEEEEfNS5_IJlSB_lEEEfSJ_NS4_8TiledMMAINS4_8MMA_AtomIJNS4_4SM904GMMA30MMA_64x128x8_F32TF32TF32_SS_TNILNSN_7ScaleInE1ELSP_1EEEEEENS4_6LayoutINS5_IJNSA_ILi2EEESB_SB_EEENS5_IJSB_NSA_ILi0EEESV_EEEEENS5_IJNS4_10UnderscoreESY_SY_EEEEENS4_13SM90_TMA_LOADENS4_14ComposedLayoutINS4_7SwizzleILi3ELi4ELi3EEENS4_18smem_ptr_flag_bitsILi32EEENSS_INS5_IJNSA_ILi8EEESH_EEENS5_IJSH_SB_EEEEEEEvNS4_8identityES11_S1B_vS1C_EENS_8epilogue10collective6detail29Sm90TmaWarpSpecializedAdapterINS1F_15DefaultEpilogueIfSJ_SJ_NS1E_6thread17LinearCombinationIfLi1EffLNS1J_9ScaleType4KindE0ELNS_15FloatRoundStyleE2EfEENS1_15EpilogueDefaultEEEEEvvEEEEvNT_6ParamsE,@"STO_CUDA_ENTRY STV_DEFAULT"
_ZN7cutlass13device_kernelINS_4gemm6kernel13GemmUniversalIN4cute5tupleIJiiiiEEENS1_10collective13CollectiveMmaINS1_34MainloopSm90TmaGmmaWarpSpecializedILi3ENS5_IJNS4_1CILi1EEESB_SB_EEENS1_35KernelTmaWarpSpecializedCooperativeEEENS5_IJNSA_ILi256EEENSA_ILi128EEENSA_ILi32EEEEEEfNS5_IJlSB_lEEEfSJ_NS4_8TiledMMAINS4_8MMA_AtomIJNS4_4SM904GMMA30MMA_64x128x8_F32TF32TF32_SS_TNILNSN_7ScaleInE1ELSP_1EEEEEENS4_6LayoutINS5_IJNSA_ILi2EEESB_SB_EEENS5_IJSB_NSA_ILi0EEESV_EEEEENS5_IJNS4_10UnderscoreESY_SY_EEEEENS4_13SM90_TMA_LOADENS4_14ComposedLayoutINS4_7SwizzleILi3ELi4ELi3EEENS4_18smem_ptr_flag_bitsILi32EEENSS_INS5_IJNSA_ILi8EEESH_EEENS5_IJSH_SB_EEEEEEEvNS4_8identityES11_S1B_vS1C_EENS_8epilogue10collective6detail29Sm90TmaWarpSpecializedAdapterINS1F_15DefaultEpilogueIfSJ_SJ_NS1E_6thread17LinearCombinationIfLi1EffLNS1J_9ScaleType4KindE0ELNS_15FloatRoundStyleE2EfEENS1_15EpilogueDefaultEEEEEvvEEEEvNT_6ParamsE:
[----:B------:R-:W0:Y:S01]  /*0000*/  LDC R1, c[0x0][0x28] ;  /* 0x00000a00ff017b82 */ /* 0x000e220000000800 */
[----:B------:R-:W1:Y:S01]  /*0010*/  S2R R18, SR_TID.X ;  /* 0x0000000000127919 */ /* 0x000e620000002100 */
[----:B------:R-:W-:Y:S01]  /*0020*/  ELECT P0, URZ, PT ;  /* 0x00000000003f782f */ /* 0x000fe20003800000 */
[----:B------:R-:W-:Y:S01]  /*0030*/  BSSY B0, `(.L_x_0) ;  /* 0x000000f000007945 */ /* 0x000fe20003800000 */
[--C-:B-1----:R-:W-:Y:S02]  /*0040*/  SHF.R.U32.HI R0, RZ, 0x5, R18.reuse ;  /* 0x00000005ff007819 */ /* 0x102fe40000011612 */
[----:B------:R-:W-:-:S03]  /*0050*/  SHF.R.U32.HI R22, RZ, 0x7, R18 ;  /* 0x00000007ff167819 */ /* 0x000fc60000011612 */
[----:B------:R-:W1:Y:S04]  /*0060*/  SHFL.IDX PT, R5, R0, RZ, 0x1f ;  /* 0x00001fff00057589 */ /* 0x000e6800000e0000 */
[----:B------:R2:W3:Y:S01]  /*0070*/  SHFL.IDX PT, R8, R22, RZ, 0x1f ;  /* 0x00001fff16087589 */ /* 0x0004e200000e0000 */
[----:B-1----:R-:W-:-:S13]  /*0080*/  ISETP.NE.OR P0, PT, R5, RZ, !P0 ;  /* 0x000000ff0500720c */ /* 0x002fda0004705670 */
[----:B0-23--:R-:W-:Y:S05]  /*0090*/  @P0 BRA `(.L_x_1) ;  /* 0x0000000000200947 */ /* 0x00dfea0003800000 */
[----:B------:R-:W-:Y:S02]  /*00a0*/  ULDC.64 UR4, c[0x0][0x198] ;  /* 0x0000660000047ab9 */ /* 0x000fe40000000a00 */
[----:B------:R-:W-:Y:S02]  /*00b0*/  UIADD3 UR6, UP0, UR4, 0xf0, URZ ;  /* 0x000000f004067890 */ /* 0x000fe4000ff1e03f */
[----:B------:R-:W-:Y:S02]  /*00c0*/  UIADD3 UR4, UP1, UR4, 0x1f0, URZ ;  /* 0x000001f004047890 */ /* 0x000fe4000ff3e03f */
[----:B------:R-:W-:Y:S02]  /*00d0*/  UIADD3.X UR7, URZ, UR5, URZ, UP0, !UPT ;  /* 0x000000053f077290 */ /* 0x000fe400087fe43f */
[----:B------:R-:W-:-:S07]  /*00e0*/  UIADD3.X UR5, URZ, UR5, URZ, UP1, !UPT ;  /* 0x000000053f057290 */ /* 0x000fce0008ffe43f */
[----:B------:R0:W-:Y:S02]  /*00f0*/  UTMACCTL.PF [UR6] ;  /* 0x00000000060079b9 */ /* 0x0001e40008040000 */
[----:B------:R0:W-:Y:S02]  /*0100*/  UTMACCTL.PF [UR4] ;  /* 0x00000000040079b9 */ /* 0x0001e40008040000 */
[----:B0-----:R-:W-:Y:S01]  /*0110*/  NOP ;  /* 0x0000000000007918 */ /* 0x001fe20000000000 */
.L_x_1:
[----:B------:R-:W-:Y:S05]  /*0120*/  BSYNC B0 ;  /* 0x0000000000007941 */ /* 0x000fea0003800000 */
.L_x_0:
[----:B------:R-:W0:Y:S02]  /*0130*/  SHFL.IDX PT, R2, R0, RZ, 0x1f ;  /* 0x00001fff00027589 */ /* 0x000e2400000e0000 */
[----:B0-----:R-:W-:-:S13]  /*0140*/  ISETP.NE.AND P0, PT, R2, RZ, PT ;  /* 0x000000ff0200720c */ /* 0x001fda0003f05270 */
[----:B------:R-:W-:Y:S05]  /*0150*/  @P0 BRA `(.L_x_2) ;  /* 0x0000000000500947 */ /* 0x000fea0003800000 */
[----:B------:R-:W0:Y:S01]  /*0160*/  S2UR UR8, SR_CgaCtaId ;  /* 0x00000000000879c3 */ /* 0x000e220000008800 */
[----:B------:R-:W-:Y:S01]  /*0170*/  UMOV UR4, 0x400 ;  /* 0x0000040000047882 */ /* 0x000fe20000000000 */
[----:B------:R-:W-:Y:S01]  /*0180*/  UMOV UR5, 0x1 ;  /* 0x0000000100057882 */ /* 0x000fe20000000000 */
[----:B------:R-:W-:Y:S01]  /*0190*/  UMOV UR6, 0x100 ;  /* 0x0000010000067882 */ /* 0x000fe20000000000 */
[----:B------:R-:W-:Y:S01]  /*01a0*/  ELECT P0, URZ, PT ;  /* 0x00000000003f782f */ /* 0x000fe20003800000 */
[----:B------:R-:W-:-:S04]  /*01b0*/  UIADD3 UR6, -UR6, 0x100000, URZ ;  /* 0x0010000006067890 */ /* 0x000fc8000fffe13f */
[----:B------:R-:W-:Y:S02]  /*01c0*/  USHF.L.U32 UR7, UR6, 0xb, URZ ;  /* 0x0000000b06077899 */ /* 0x000fe4000800063f */
[----:B------:R-:W-:Y:S02]  /*01d0*/  USHF.L.U32 UR6, UR6, 0x1, URZ ;  /* 0x0000000106067899 */ /* 0x000fe4000800063f */
[----:B0-----:R-:W-:Y:S02]  /*01e0*/  ULEA UR8, UR8, UR4, 0x18 ;  /* 0x0000000408087291 */ /* 0x001fe4000f8ec03f */
[----:B------:R-:W-:-:S04]  /*01f0*/  UIADD3 UR4, -UR5, 0x100000, URZ ;  /* 0x0010000005047890 */ /* 0x000fc8000fffe13f */
[----:B------:R-:W-:Y:S02]  /*0200*/  USHF.L.U32 UR5, UR4, 0xb, URZ ;  /* 0x0000000b04057899 */ /* 0x000fe4000800063f */
[----:B------:R-:W-:Y:S01]  /*0210*/  USHF.L.U32 UR4, UR4, 0x1, URZ ;  /* 0x0000000104047899 */ /* 0x000fe2000800063f */
[----:B------:R-:W0:Y:S11]  /*0220*/  FENCE.VIEW.ASYNC.S ;  /* 0x00000000000073c6 */ /* 0x000e360000000000 */
[----:B0-----:R0:W1:Y:S01]  /*0230*/  SYNCS.EXCH.64 URZ, [UR8], UR4 ;  /* 0x00000004083f75b2 */ /* 0x0010620008000100 */
[----:B------:R0:W2:Y:S01]  /*0240*/  SYNCS.EXCH.64 URZ, [UR8+0x18], UR6 ;  /* 0x00001806083f75b2 */ /* 0x0000a20008000100 */
[----:B------:R0:W3:Y:S01]  /*0250*/  SYNCS.EXCH.64 URZ, [UR8+0x8], UR4 ;  /* 0x00000804083f75b2 */ /* 0x0000e20008000100 */
[----:B------:R0:W4:Y:S01]  /*0260*/  SYNCS.EXCH.64 URZ, [UR8+0x20], UR6 ;  /* 0x00002006083f75b2 */ /* 0x0001220008000100 */
[----:B------:R0:W0:Y:S01]  /*0270*/  SYNCS.EXCH.64 URZ, [UR8+0x10], UR4 ;  /* 0x00001004083f75b2 */ /* 0x0000220008000100 */
[----:B------:R0:W0:Y:S01]  /*0280*/  SYNCS.EXCH.64 URZ, [UR8+0x28], UR6 ;  /* 0x00002806083f75b2 */ /* 0x0000220008000100 */
[----:B------:R-:W-:Y:S01]  /*0290*/  NOP ;  /* 0x0000000000007918 */ /* 0x000fe20000000000 */
.L_x_2:
[----:B------:R-:W5:Y:S01]  /*02a0*/  SHFL.IDX PT, R0, R0, RZ, 0x1f ;  /* 0x00001fff00007589 */ /* 0x000f6200000e0000 */
[----:B------:R-:W1:Y:S01]  /*02b0*/  LDC R2, c[0x0][0x65c] ;  /* 0x00019700ff027b82 */ /* 0x000e620000000800 */
[----:B------:R-:W-:Y:S02]  /*02c0*/  ELECT P0, URZ, PT ;  /* 0x00000000003f782f */ /* 0x000fe40003800000 */
[----:B------:R-:W-:Y:S01]  /*02d0*/  SHF.R.S32.HI R6, RZ, 0x1f, R5 ;  /* 0x0000001fff067819 */ /* 0x000fe20000011405 */
[----:B------:R-:W2:Y:S01]  /*02e0*/  S2R R3, SR_CTAID.Y ;  /* 0x0000000000037919 */ /* 0x000ea20000002600 */
[----:B0-----:R-:W-:Y:S01]  /*02f0*/  UMOV UR4, 0x20 ;  /* 0x0000002000047882 */ /* 0x001fe20000000000 */
[----:B------:R-:W-:Y:S01]  /*0300*/  ISETP.NE.AND P2, PT, R8, RZ, PT ;  /* 0x000000ff0800720c */ /* 0x000fe20003f45270 */
[----:B------:R-:W-:Y:S01]  /*0310*/  NOP ;  /* 0x0000000000007918 */ /* 0x000fe20000000000 */
[----:B------:R-:W0:Y:S01]  /*0320*/  S2R R4, SR_CTAID.X ;  /* 0x0000000000047919 */ /* 0x000e220000002500 */
[----:B------:R-:W-:Y:S01]  /*0330*/  LEA.HI R6, R6, R5, RZ, 0x2 ;  /* 0x0000000506067211 */ /* 0x000fe200078f10ff */
[----:B------:R-:W-:Y:S01]  /*0340*/  NOP ;  /* 0x0000000000007918 */ /* 0x000fe20000000000 */
[----:B-----5:R-:W-:-:S02]  /*0350*/  ISETP.NE.OR P0, PT, R0, RZ, !P0 ;  /* 0x000000ff0000720c */ /* 0x020fc40004705670 */
[----:B-1----:R-:W-:-:S04]  /*0360*/  ISETP.NE.AND P3, PT, R2, 0x1, PT ;  /* 0x000000010200780c */ /* 0x002fc80003f65270 */
[----:B------:R-:W-:Y:S02]  /*0370*/  P2R R0, PR, RZ, 0x8 ;  /* 0x00000008ff007803 */ /* 0x000fe40000000000 */
[----:B------:R-:W-:-:S05]  /*0380*/  LOP3.LUT R0, R6, 0xfffffffc, RZ, 0xc0, !PT ;  /* 0xfffffffc06007812 */ /* 0x000fca00078ec0ff */
[----:B------:R-:W-:Y:S01]  /*0390*/  VOTEU.ALL UP0, P0 ;  /* 0x00000000003f7886 */ /* 0x000fe20000000000 */
[----:B------:R-:W-:Y:S01]  /*03a0*/  IMAD.IADD R0, R5, 0x1, -R0 ;  /* 0x0000000105007824 */ /* 0x000fe200078e0a00 */
[----:B------:R-:W0:Y:S01]  /*03b0*/  @P3 LDC R17, c[0x0][0x10] ;  /* 0x00000400ff113b82 */ /* 0x000e220000000800 */
[----:B------:R-:W-:Y:S01]  /*03c0*/  VOTEU.ALL UP1, P0 ;  /* 0x00000000003f7886 */ /* 0x000fe20000020000 */
[----:B------:R-:W-:Y:S01]  /*03d0*/  @P3 MOV R7, RZ ;  /* 0x000000ff00073202 */ /* 0x000fe20000000f00 */
[----:B------:R-:W-:Y:S01]  /*03e0*/  @!UP0 UMOV UR6, 0x400 ;  /* 0x0000040000068882 */ /* 0x000fe20000000000 */
[----:B------:R-:W-:-:S04]  /*03f0*/  @!UP0 UIADD3 UR4, -UR4, 0x100000, URZ ;  /* 0x0010000004048890 */ /* 0x000fc8000fffe13f */
[----:B------:R-:W-:Y:S02]  /*0400*/  @!UP0 USHF.L.U32 UR5, UR4, 0xb, URZ ;  /* 0x0000000b04058899 */ /* 0x000fe4000800063f */
[----:B------:R-:W-:Y:S01]  /*0410*/  @!UP0 USHF.L.U32 UR4, UR4, 0x1, URZ ;  /* 0x0000000104048899 */ /* 0x000fe2000800063f */
[----:B--2---:R-:W-:Y:S01]  /*0420*/  @P3 IMAD.MOV.U32 R6, RZ, RZ, R3 ;  /* 0x000000ffff063224 */ /* 0x004fe200078e0003 */
[----:B------:R-:W-:Y:S01]  /*0430*/  @P3 MOV R11, RZ ;  /* 0x000000ff000b3202 */ /* 0x000fe20000000f00 */
[----:B------:R-:W-:Y:S01]  /*0440*/  IMAD.MOV.U32 R5, RZ, RZ, RZ ;  /* 0x000000ffff057224 */ /* 0x000fe200078e00ff */
[----:B------:R-:W1:Y:S08]  /*0450*/  @!UP0 S2UR UR7, SR_CgaCtaId ;  /* 0x00000000000789c3 */ /* 0x000e700000008800 */
[----:B------:R-:W2:Y:S01]  /*0460*/  @!P3 LDC R9, c[0x0][0xc] ;  /* 0x00000300ff09bb82 */ /* 0x000ea20000000800 */
[----:B0-----:R-:W-:-:S04]  /*0470*/  @P3 IMAD.WIDE.U32 R16, R4, R17, R6 ;  /* 0x0000001104103225 */ /* 0x001fc800078e0006 */
[----:B------:R-:W-:Y:S01]  /*0480*/  @P3 IMAD.IADD R17, R17, 0x1, R11 ;  /* 0x0000000111113824 */ /* 0x000fe200078e020b */
[----:B-1----:R-:W-:Y:S01]  /*0490*/  @!UP0 ULEA UR6, UR7, UR6, 0x18 ;  /* 0x0000000607068291 */ /* 0x002fe2000f8ec03f */
[----:B------:R-:W-:Y:S01]  /*04a0*/  VOTEU.ALL UP0, P0 ;  /* 0x00000000003f7886 */ /* 0x000fe20000000000 */
[----:B------:R-:W-:-:S04]  /*04b0*/  ISETP.NE.AND P0, PT, R0, 0x3, PT ;  /* 0x000000030000780c */ /* 0x000fc80003f05270 */
[----:B------:R-:W-:Y:S01]  /*04c0*/  ISETP.EQ.OR P0, PT, R0, RZ, !P0 ;  /* 0x000000ff0000720c */ /* 0x000fe20004702670 */
[----:B--2---:R-:W-:-:S03]  /*04d0*/  @!P3 IMAD.WIDE.U32 R6, R9, R3, R4 ;  /* 0x000000030906b225 */ /* 0x004fc600078e0004 */
[C---:B------:R-:W-:Y:S01]  /*04e0*/  ISETP.EQ.AND P0, PT, R8.reuse, RZ, P0 ;  /* 0x000000ff0800720c */ /* 0x040fe20000702270 */
[----:B------:R-:W-:Y:S01]  /*04f0*/  VIADD R8, R8, 0xffffffff ;  /* 0xffffffff08087836 */ /* 0x000fe20000000000 */
[----:B------:R-:W0:Y:S02]  /*0500*/  FENCE.VIEW.ASYNC.S ;  /* 0x00000000000073c6 */ /* 0x000e240000000000 */
[----:B0-----:R0:W3:Y:S01]  /*0510*/  @!UP0 SYNCS.EXCH.64 URZ, [UR6+0x40], UR4 ;  /* 0x00004004063f85b2 */ /* 0x0010e20008000100 */
[----:B------:R-:W-:Y:S01]  /*0520*/  @!P3 IMAD.MOV.U32 R16, RZ, RZ, R6 ;  /* 0x000000ffff10b224 */ /* 0x000fe200078e0006 */
[----:B------:R-:W-:Y:S02]  /*0530*/  SEL R19, RZ, 0x1, !P0 ;  /* 0x00000001ff137807 */ /* 0x000fe40004000000 */
[----:B------:R-:W-:Y:S02]  /*0540*/  ISETP.GE.U32.AND P1, PT, R8, 0x2, PT ;  /* 0x000000020800780c */ /* 0x000fe40003f26070 */
[----:B------:R-:W-:-:S02]  /*0550*/  @!P3 MOV R17, R7 ;  /* 0x000000070011b202 */ /* 0x000fc40000000f00 */
[----:B------:R-:W-:Y:S01]  /*0560*/  SEL R19, R19, 0x2, P1 ;  /* 0x0000000213137807 */ /* 0x000fe20000800000 */
[----:B------:R0:W3:Y:S01]  /*0570*/  @!UP1 SYNCS.EXCH.64 URZ, [UR6+0x48], UR4 ;  /* 0x00004804063f95b2 */ /* 0x0000e20008000100 */
[----:B------:R-:W-:Y:S01]  /*0580*/  NOP ;  /* 0x0000000000007918 */ /* 0x000fe20000000000 */
[----:B---34-:R-:W-:Y:S06]  /*0590*/  BAR.SYNC.DEFER_BLOCKING 0x0 ;  /* 0x0000000000007b1d */ /* 0x018fec0000010000 */
[----:B------:R-:W-:Y:S05]  /*05a0*/  @!P2 BRA `(.L_x_3) ;  /* 0x000000840098a947 */ /* 0x000fea0003800000 */
[----:B------:R-:W-:-:S13]  /*05b0*/  ISETP.GT.U32.AND P0, PT, R8, 0x1, PT ;  /* 0x000000010800780c */ /* 0x000fda0003f04070 */
[----:B0-----:R-:W-:Y:S05]  /*05c0*/  @P0 EXIT ;  /* 0x000000000000094d */ /* 0x001fea0003800000 */
[----:B------:R-:W-:Y:S01]  /*05d0*/  ULDC.64 UR4, c[0x0][0x650] ;  /* 0x0001940000047ab9 */ /* 0x000fe20000000a00 */
[----:B------:R-:W-:Y:S01]  /*05e0*/  PRMT R0, RZ, 0x7610, R0 ;  /* 0x00007610ff007816 */ /* 0x000fe20000000000 */
[----:B------:R-:W-:Y:S01]  /*05f0*/  IMAD.MOV.U32 R152, RZ, RZ, -0x1 ;  /* 0xffffffffff987424 */ /* 0x000fe200078e00ff */
[----:B------:R-:W-:Y:S01]  /*0600*/  ISETP.GE.U32.AND P0, PT, R16, UR4, PT ;  /* 0x0000000410007c0c */ /* 0x000fe2000bf06070 */
[----:B------:R-:W-:Y:S01]  /*0610*/  IMAD.MOV.U32 R153, RZ, RZ, -0x1 ;  /* 0xffffffffff997424 */ /* 0x000fe200078e00ff */
[----:B------:R-:W-:Y:S02]  /*0620*/  MOV R23, 0xffffffff ;  /* 0xffffffff00177802 */ /* 0x000fe40000000f00 */
[----:B------:R-:W-:-:S13]  /*0630*/  ISETP.GE.U32.AND.EX P0, PT, R17, UR5, PT, P0 ;  /* 0x0000000511007c0c */ /* 0x000fda000bf06100 */
[----:B------:R-:W-:Y:S05]  /*0640*/  @P0 BRA `(.L_x_4) ;  /* 0x0000000400540947 */ /* 0x000fea0003800000 */
[----:B------:R-:W0:Y:S01]  /*0650*/  LDC.64 R14, c[0x0][0x628] ;  /* 0x00018a00ff0e7b82 */ /* 0x000e220000000a00 */
[----:B------:R-:W-:Y:S02]  /*0660*/  IMAD.MOV.U32 R6, RZ, RZ, R16 ;  /* 0x000000ffff067224 */ /* 0x000fe400078e0010 */
[----:B------:R-:W-:-:S05]  /*0670*/  IMAD.MOV.U32 R7, RZ, RZ, R17 ;  /* 0x000000ffff077224 */ /* 0x000fca00078e0011 */
[----:B------:R-:W1:Y:S08]  /*0680*/  LDC R0, c[0x0][0x630] ;  /* 0x00018c00ff007b82 */ /* 0x000e700000000800 */
[----:B------:R-:W2:Y:S01]  /*0690*/  LDC.64 R20, c[0x0][0x620] ;  /* 0x00018800ff147b82 */ /* 0x000ea20000000a00 */
[----:B0-----:R-:W-:-:S04]  /*06a0*/  ISETP.NE.U32.AND P0, PT, R14, RZ, PT ;  /* 0x000000ff0e00720c */ /* 0x001fc80003f05070 */
[----:B------:R-:W-:-:S13]  /*06b0*/  ISETP.NE.AND.EX P0, PT, R15, RZ, PT, P0 ;  /* 0x000000ff0f00720c */ /* 0x000fda0003f05300 */
[----:B-12---:R-:W-:Y:S05]  /*06c0*/  @!P0 BRA `(.L_x_5) ;  /* 0x0000000000288947 */ /* 0x006fea0003800000 */
[----:B------:R-:W0:Y:S02]  /*06d0*/  LDC R11, c[0x0][0x634] ;  /* 0x00018d00ff0b7b82 */ /* 0x000e240000000800 */
[----:B0-----:R-:W-:-:S04]  /*06e0*/  IADD3 R11, P0, R16, R11, RZ ;  /* 0x0000000b100b7210 */ /* 0x001fc80007f1e0ff */
[----:B------:R-:W-:-:S05]  /*06f0*/  IADD3.X R13, RZ, R17, RZ, P0, !PT ;  /* 0x00000011ff0d7210 */ /* 0x000fca00007fe4ff */
[----:B------:R-:W-:-:S04]  /*0700*/  IMAD.WIDE.U32 R6, R13, R14, RZ ;  /* 0x0000000e0d067225 */ /* 0x000fc800078e00ff */
[----:B------:R-:W-:-:S04]  /*0710*/  IMAD.WIDE.U32 R8, P0, R11, R15, R6 ;  /* 0x0000000f0b087225 */ /* 0x000fc80007800006 */
[----:B------:R-:W-:-:S04]  /*0720*/  IMAD.WIDE.U32 R6, R11, R14, RZ ;  /* 0x0000000e0b067225 */ /* 0x000fc800078e00ff */
[----:B------:R-:W-:Y:S01]  /*0730*/  IMAD.X R11, RZ, RZ, RZ, P0 ;  /* 0x000000ffff0b7224 */ /* 0x000fe200000e06ff */
[----:B------:R-:W-:Y:S01]  /*0740*/  IADD3 RZ, P0, R7, R8, RZ ;  /* 0x0000000807ff7210 */ /* 0x000fe20007f1e0ff */
[----:B------:R-:W-:-:S04]  /*0750*/  IMAD.MOV.U32 R10, RZ, RZ, R9 ;  /* 0x000000ffff0a7224 */ /* 0x000fc800078e0009 */
[----:B------:R-:W-:-:S08]  /*0760*/  IMAD.WIDE.U32.X R6, R13, R15, R10, P0 ;  /* 0x0000000f0d067225 */ /* 0x000fd000000e040a */
.L_x_5:
[-CC-:B------:R-:W-:Y:S01]  /*0770*/  SHF.R.U64 R23, R6, R0.reuse, R7.reuse ;  /* 0x0000000006177219 */ /* 0x180fe20000001207 */
[----:B------:R-:W0:Y:S01]  /*0780*/  LDC R10, c[0x0][0x618] ;  /* 0x00018600ff0a7b82 */ /* 0x000e220000000800 */
[----:B------:R-:W-:Y:S01]  /*0790*/  SHF.R.U32.HI R5, RZ, R0, R7 ;  /* 0x00000000ff057219 */ /* 0x000fe20000011607 */
[----:B------:R-:W-:Y:S01]  /*07a0*/  ULDC UR4, c[0x0][0x150] ;  /* 0x0000540000047ab9 */ /* 0x000fe20000000800 */
[----:B------:R-:W-:Y:S02]  /*07b0*/  IADD3 R9, P0, RZ, -R23, RZ ;  /* 0x80000017ff097210 */ /* 0x000fe40007f1e0ff */
[----:B------:R-:W-:Y:S02]  /*07c0*/  I2FP.F32.U32 R0, R4 ;  /* 0x0000000400007245 */ /* 0x000fe40000201000 */
[----:B------:R-:W-:Y:S01]  /*07d0*/  IADD3.X R11, RZ, ~R5, RZ, P0, !PT ;  /* 0x80000005ff0b7210 */ /* 0x000fe200007fe4ff */
[----:B------:R-:W1:Y:S01]  /*07e0*/  LDC.64 R28, c[0x0][0x640] ;  /* 0x00019000ff1c7b82 */ /* 0x000e620000000a00 */
[----:B------:R-:W-:-:S04]  /*07f0*/  IMAD.WIDE.U32 R6, R9, R20, R16 ;  /* 0x0000001409067225 */ /* 0x000fc800078e0010 */
[----:B------:R-:W-:Y:S01]  /*0800*/  FMUL R0, R0, UR4 ;  /* 0x0000000400007c20 */ /* 0x000fe20008400000 */
[----:B------:R-:W-:Y:S01]  /*0810*/  ULDC UR4, c[0x0][0x154] ;  /* 0x0000550000047ab9 */ /* 0x000fe20000000800 */
[----:B------:R-:W-:Y:S01]  /*0820*/  IMAD R8, R11, R20, RZ ;  /* 0x000000140b087224 */ /* 0x000fe200078e02ff */
[----:B------:R-:W2:Y:S03]  /*0830*/  LDC R5, c[0x0][0x144] ;  /* 0x00005100ff057b82 */ /* 0x000ea60000000800 */
[----:B------:R-:W3:Y:S01]  /*0840*/  F2I.U32.TRUNC.NTZ R0, R0 ;  /* 0x0000000000007305 */ /* 0x000ee2000020f000 */
[----:B------:R-:W-:-:S04]  /*0850*/  IMAD R9, R9, R21, R8 ;  /* 0x0000001509097224 */ /* 0x000fc800078e0208 */
[----:B------:R-:W-:Y:S01]  /*0860*/  IMAD.IADD R7, R7, 0x1, R9 ;  /* 0x0000000107077824 */ /* 0x000fe200078e0209 */
[----:B------:R-:W-:Y:S01]  /*0870*/  MOV R9, 0xffffffff ;  /* 0xffffffff00097802 */ /* 0x000fe20000000f00 */
[----:B------:R-:W4:Y:S03]  /*0880*/  LDC R12, c[0x0][0x608] ;  /* 0x00018200ff0c7b82 */ /* 0x000f260000000800 */
[-CC-:B0-----:R-:W-:Y:S02]  /*0890*/  SHF.R.U64 R20, R6, R10.reuse, R7.reuse ;  /* 0x0000000a06147219 */ /* 0x181fe40000001207 */
[----:B------:R-:W-:Y:S02]  /*08a0*/  I2FP.F32.U32 R6, R3 ;  /* 0x0000000300067245 */ /* 0x000fe40000201000 */
[----:B------:R-:W-:Y:S01]  /*08b0*/  SHF.R.U32.HI R7, RZ, R10, R7 ;  /* 0x0000000aff077219 */ /* 0x000fe20000011607 */
[----:B------:R-:W0:Y:S01]  /*08c0*/  LDC R26, c[0x0][0x658] ;  /* 0x00019600ff1a7b82 */ /* 0x000e220000000800 */
[----:B-1----:R-:W-:Y:S01]  /*08d0*/  ISETP.NE.U32.AND P0, PT, R28, RZ, PT ;  /* 0x000000ff1c00720c */ /* 0x002fe20003f05070 */
[----:B---3--:R-:W-:-:S02]  /*08e0*/  IMAD.MOV R8, RZ, RZ, -R0 ;  /* 0x000000ffff087224 */ /* 0x008fc400078e0a00 */
[----:B------:R-:W-:Y:S01]  /*08f0*/  FMUL R6, R6, UR4 ;  /* 0x0000000406067c20 */ /* 0x000fe20008400000 */
[----:B------:R-:W-:-:S03]  /*0900*/  ISETP.NE.AND.EX P0, PT, R29, RZ, PT, P0 ;  /* 0x000000ff1d00720c */ /* 0x000fc60003f05300 */
[----:B------:R-:W1:Y:S01]  /*0910*/  LDC R14, c[0x0][0x148] ;  /* 0x00005200ff0e7b82 */ /* 0x000e620000000800 */
[----:B--2---:R-:W-:-:S07]  /*0920*/  IMAD R0, R5, R8, R4 ;  /* 0x0000000805007224 */ /* 0x004fce00078e0204 */
[----:B------:R-:W2:Y:S01]  /*0930*/  LDC R24, c[0x0][0x600] ;  /* 0x00018000ff187b82 */ /* 0x000ea20000000800 */
[-CC-:B----4-:R-:W-:Y:S02]  /*0940*/  SHF.R.U64 R30, R20, R12.reuse, R7.reuse ;  /* 0x0000000c141e7219 */ /* 0x190fe40000001207 */
[----:B------:R-:W-:Y:S01]  /*0950*/  SHF.R.U32.HI R5, RZ, R12, R7 ;  /* 0x0000000cff057219 */ /* 0x000fe20000011607 */
[----:B------:R-:W-:Y:S01]  /*0960*/  IMAD.MOV.U32 R7, RZ, RZ, 0x1 ;  /* 0x00000001ff077424 */ /* 0x000fe200078e00ff */
[----:B------:R3:W4:Y:S03]  /*0970*/  F2I.U32.TRUNC.NTZ R12, R6 ;  /* 0x00000006000c7305 */ /* 0x000726000020f000 */
[----:B------:R-:W1:Y:S01]  /*0980*/  LDC R15, c[0x0][0x648] ;  /* 0x00019200ff0f7b82 */ /* 0x000e620000000800 */
[-C--:B0-----:R-:W-:Y:S02]  /*0990*/  SHF.L.U32 R4, R9, R26.reuse, RZ ;  /* 0x0000001a09047219 */ /* 0x081fe400000006ff */
[----:B------:R-:W-:-:S02]  /*09a0*/  SHF.R.U64 R32, R30, R26, R5 ;  /* 0x0000001a1e207219 */ /* 0x000fc40000001205 */
[----:B------:R-:W-:Y:S02]  /*09b0*/  LOP3.LUT R11, RZ, R4, RZ, 0x33, !PT ;  /* 0x00000004ff0b7212 */ /* 0x000fe400078e33ff */
[-C--:B------:R-:W-:Y:S01]  /*09c0*/  SHF.R.U32.HI R5, RZ, R26.reuse, R5 ;  /* 0x0000001aff057219 */ /* 0x080fe20000011605 */
[----:B------:R-:W0:Y:S01]  /*09d0*/  LDC R21, c[0x0][0x638] ;  /* 0x00018e00ff157b82 */ /* 0x000e220000000800 */
[----:B------:R-:W-:Y:S01]  /*09e0*/  SHF.L.U32 R10, R7, R26, RZ ;  /* 0x0000001a070a7219 */ /* 0x000fe200000006ff */
[----:B------:R-:W-:-:S06]  /*09f0*/  IMAD.MOV.U32 R4, RZ, RZ, R32 ;  /* 0x000000ffff047224 */ /* 0x000fcc00078e0020 */
[----:B------:R-:W0:Y:S01]  /*0a00*/  LDC R152, c[0x0][0x610] ;  /* 0x00018400ff987b82 */ /* 0x000e220000000800 */
[----:B---34-:R-:W-:Y:S05]  /*0a10*/  @!P0 BRA `(.L_x_6) ;  /* 0x0000000000288947 */ /* 0x018fea0003800000 */
[----:B------:R-:W3:Y:S02]  /*0a20*/  LDC R9, c[0x0][0x64c] ;  /* 0x00019300ff097b82 */ /* 0x000ee40000000800 */
[----:B---3--:R-:W-:-:S04]  /*0a30*/  IADD3 R9, P0, R32, R9, RZ ;  /* 0x0000000920097210 */ /* 0x008fc80007f1e0ff */
        /* <DEDUP_REMOVED lines=8> */
.L_x_6:
[----:B-1----:R-:W-:Y:S01]  /*0ac0*/  SHF.R.U64 R4, R4, R15, R5 ;  /* 0x0000000f04047219 */ /* 0x002fe20000001205 */
[----:B--2---:R-:W-:Y:S01]  /*0ad0*/  VIADD R5, R24, 0xffffffff ;  /* 0xffffffff18057836 */ /* 0x004fe20000000000 */
[----:B------:R-:W-:Y:S02]  /*0ae0*/  IADD3 R12, -R12, RZ, RZ ;  /* 0x000000ff0c0c7210 */ /* 0x000fe40007ffe1ff */
[----:B------:R-:W-:Y:S01]  /*0af0*/  LOP3.LUT R11, R30, R11, RZ, 0xc0, !PT ;  /* 0x0000000b1e0b7212 */ /* 0x000fe200078ec0ff */
[----:B------:R-:W-:Y:S01]  /*0b00*/  IMAD.MOV R6, RZ, RZ, -R4 ;  /* 0x000000ffff067224 */ /* 0x000fe200078e0a04 */
[----:B------:R-:W-:Y:S01]  /*0b10*/  LOP3.LUT R5, R20, R5, RZ, 0xc0, !PT ;  /* 0x0000000514057212 */ /* 0x000fe200078ec0ff */
[----:B------:R-:W-:Y:S02]  /*0b20*/  @P3 IMAD R0, R14, R12, R3 ;  /* 0x0000000c0e003224 */ /* 0x000fe400078e0203 */
[----:B------:R-:W-:Y:S02]  /*0b30*/  IMAD R11, R10, R4, R11 ;  /* 0x000000040a0b7224 */ /* 0x000fe400078e020b */
[----:B0-----:R-:W-:-:S02]  /*0b40*/  IMAD R3, R6, R21, R32 ;  /* 0x0000001506037224 */ /* 0x001fc400078e0220 */
[----:B------:R-:W-:Y:S01]  /*0b50*/  IMAD R152, R11, R152, R0 ;  /* 0x000000980b987224 */ /* 0x000fe200078e0200 */
[----:B------:R-:W-:Y:S01]  /*0b60*/  MOV R0, 0x1 ;  /* 0x0000000100007802 */ /* 0x000fe20000000f00 */
[----:B------:R-:W-:-:S05]  /*0b70*/  IMAD R3, R3, R24, R5 ;  /* 0x0000001803037224 */ /* 0x000fca00078e0205 */
[----:B------:R-:W-:Y:S02]  /*0b80*/  SEL R153, R3, R152, !P3 ;  /* 0x0000009803997207 */ /* 0x000fe40005800000 */
[----:B------:R-:W-:-:S07]  /*0b90*/  SEL R152, R152, R3, !P3 ;  /* 0x0000000398987207 */ /* 0x000fce0005800000 */
.L_x_4:
[----:B------:R-:W-:-:S08]  /*0ba0*/  NOP ;  /* 0x0000000000007918 */ /* 0x000fd00000000000 */
[----:B------:R-:W0:Y:S02]  /*0bb0*/  USETMAXREG.TRY_ALLOC.CTAPOOL UP0, 0xe8 ;  /* 0x000000e8000079c8 */ /* 0x000e240008000600 */
[----:B0-----:R-:W-:-:S13]  /*0bc0*/  PLOP3.LUT P0, PT, PT, PT, UP0, 0x80, 0x0 ;  /* 0x000000000000781c */ /* 0x001fda0003f0f008 */
[----:B------:R-:W-:Y:S05]  /*0bd0*/  @!P0 BRA `(.L_x_4) ;  /* 0xfffffffc00f08947 */ /* 0x000fea000383ffff */
[----:B------:R-:W-:Y:S01]  /*0be0*/  ULDC.64 UR4, c[0x0][0x598] ;  /* 0x0001660000047ab9 */ /* 0x000fe20000000a00 */
[----:B------:R-:W-:Y:S01]  /*0bf0*/  ULDC.64 UR36, c[0x0][0x208] ;  /* 0x0000820000247ab9 */ /* 0x000fe20000000a00 */
[----:B------:R-:W-:-:S04]  /*0c00*/  ISETP.NE.U32.AND P0, PT, RZ, UR4, PT ;  /* 0x00000004ff007c0c */ /* 0x000fc8000bf05070 */
[----:B------:R-:W-:-:S13]  /*0c10*/  ISETP.NE.AND.EX P0, PT, RZ, UR5, PT, P0 ;  /* 0x00000005ff007c0c */ /* 0x000fda000bf05300 */
[----:B------:R-:W-:Y:S05]  /*0c20*/  @!P0 BRA `(.L_x_7) ;  /* 0x00000000001c8947 */ /* 0x000fea0003800000 */
[----:B------:R-:W0:Y:S02]  /*0c30*/  LDC.64 R4, c[0x0][0x598] ;  /* 0x00016600ff047b82 */ /* 0x000e240000000a00 */
[----:B0-----:R-:W2:Y:S02]  /*0c40*/  LDG.E.64 R4, desc[UR36][R4.64] ;  /* 0x0000002404047981 */ /* 0x001ea4000c1e1b00 */
[----:B--2---:R-:W-:-:S04]  /*0c50*/  ISETP.NE.U32.AND P0, PT, R4, RZ, PT ;  /* 0x000000ff0400720c */ /* 0x004fc80003f05070 */
[----:B------:R-:W-:-:S13]  /*0c60*/  ISETP.NE.AND.EX P0, PT, R5, RZ, PT, P0 ;  /* 0x000000ff0500720c */ /* 0x000fda0003f05300 */
[----:B------:R-:W-:Y:S05]  /*0c70*/  @!P0 BRA `(.L_x_7) ;  /* 0x0000000000088947 */ /* 0x000fea0003800000 */
[----:B------:R0:W5:Y:S01]  /*0c80*/  LD.E R154, desc[UR36][R4.64] ;  /* 0x00000024049a7980 */ /* 0x000162000c101900 */
[----:B------:R-:W-:Y:S05]  /*0c90*/  BRA `(.L_x_8) ;  /* 0x0000000000247947 */ /* 0x000fea0003800000 */
.L_x_7:
[----:B------:R-:W-:Y:S02]  /*0ca0*/  ULDC.64 UR4, c[0x0][0x588] ;  /* 0x0001620000047ab9 */ /* 0x000fe40000000a00 */
[----:B------:R-:W-:-:S04]  /*0cb0*/  ISETP.NE.U32.AND P0, PT, RZ, UR4, PT ;  /* 0x00000004ff007c0c */ /* 0x000fc8000bf05070 */
[----:B------:R-:W-:-:S13]  /*0cc0*/  ISETP.NE.AND.EX P0, PT, RZ, UR5, PT, P0 ;  /* 0x00000005ff007c0c */ /* 0x000fda000bf05300 */
[----:B------:R-:W-:Y:S05]  /*0cd0*/  @!P0 BRA `(.L_x_9) ;  /* 0x00000000000c8947 */ /* 0x000fea0003800000 */
[----:B------:R-:W0:Y:S02]  /*0ce0*/  LDC.64 R154, c[0x0][0x588] ;  /* 0x00016200ff9a7b82 */ /* 0x000e240000000a00 */
[----:B0-----:R1:W5:Y:S01]  /*0cf0*/  LDG.E R154, desc[UR36][R154.64] ;  /* 0x000000249a9a7981 */ /* 0x001362000c1e1900 */
[----:B------:R-:W-:Y:S05]  /*0d00*/  BRA `(.L_x_8) ;  /* 0x0000000000087947 */ /* 0x000fea0003800000 */
.L_x_9:
[----:B------:R-:W-:Y:S02]  /*0d10*/  ULDC UR4, c[0x0][0x580] ;  /* 0x0001600000047ab9 */ /* 0x000fe40000000800 */
[----:B------:R-:W-:-:S07]  /*0d20*/  IMAD.U32 R154, RZ, RZ, UR4 ;  /* 0x00000004ff9a7e24 */ /* 0x000fce000f8e00ff */
.L_x_8:
[----:B------:R-:W-:Y:S02]  /*0d30*/  ULDC.64 UR4, c[0x0][0x5a0] ;  /* 0x0001680000047ab9 */ /* 0x000fe40000000a00 */
[----:B------:R-:W-:-:S04]  /*0d40*/  ISETP.NE.U32.AND P0, PT, RZ, UR4, PT ;  /* 0x00000004ff007c0c */ /* 0x000fc8000bf05070 */
[----:B------:R-:W-:-:S13]  /*0d50*/  ISETP.NE.AND.EX P0, PT, RZ, UR5, PT, P0 ;  /* 0x00000005ff007c0c */ /* 0x000fda000bf05300 */
[----:B------:R-:W-:Y:S05]  /*0d60*/  @!P0 BRA `(.L_x_10) ;  /* 0x00000000001c8947 */ /* 0x000fea0003800000 */
[----:B0-----:R-:W0:Y:S02]  /*0d70*/  LDC.64 R4, c[0x0][0x5a0] ;  /* 0x00016800ff047b82 */ /* 0x001e240000000a00 */
[----:B0-----:R-:W2:Y:S02]  /*0d80*/  LDG.E.64 R4, desc[UR36][R4.64] ;  /* 0x0000002404047981 */ /* 0x001ea4000c1e1b00 */
[----:B--2---:R-:W-:-:S04]  /*0d90*/  ISETP.NE.U32.AND P0, PT, R4, RZ, PT ;  /* 0x000000ff0400720c */ /* 0x004fc80003f05070 */
[----:B------:R-:W-:-:S13]  /*0da0*/  ISETP.NE.AND.EX P0, PT, R5, RZ, PT, P0 ;  /* 0x000000ff0500720c */ /* 0x000fda0003f05300 */
[----:B------:R-:W-:Y:S05]  /*0db0*/  @!P0 BRA `(.L_x_10) ;  /* 0x0000000000088947 */ /* 0x000fea0003800000 */
[----:B-1----:R0:W5:Y:S01]  /*0dc0*/  LD.E R155, desc[UR36][R4.64] ;  /* 0x00000024049b7980 */ /* 0x002162000c101900 */
[----:B------:R-:W-:Y:S05]  /*0dd0*/  BRA `(.L_x_11) ;  /* 0x0000000000247947 */ /* 0x000fea0003800000 */
.L_x_10:
[----:B------:R-:W-:Y:S02]  /*0de0*/  ULDC.64 UR4, c[0x0][0x590] ;  /* 0x0001640000047ab9 */ /* 0x000fe40000000a00 */
[----:B------:R-:W-:-:S04]  /*0df0*/  ISETP.NE.U32.AND P0, PT, RZ, UR4, PT ;  /* 0x00000004ff007c0c */ /* 0x000fc8000bf05070 */
[----:B------:R-:W-:-:S13]  /*0e00*/  ISETP.NE.AND.EX P0, PT, RZ, UR5, PT, P0 ;  /* 0x00000005ff007c0c */ /* 0x000fda000bf05300 */
[----:B------:R-:W-:Y:S05]  /*0e10*/  @!P0 BRA `(.L_x_12) ;  /* 0x00000000000c8947 */ /* 0x000fea0003800000 */
[----:B0-----:R-:W1:Y:S02]  /*0e20*/  LDC.64 R4, c[0x0][0x590] ;  /* 0x00016400ff047b82 */ /* 0x001e640000000a00 */
[----:B-1----:R1:W5:Y:S01]  /*0e30*/  LDG.E R155, desc[UR36][R4.64] ;  /* 0x00000024049b7981 */ /* 0x002362000c1e1900 */
[----:B------:R-:W-:Y:S05]  /*0e40*/  BRA `(.L_x_11) ;  /* 0x0000000000087947 */ /* 0x000fea0003800000 */
.L_x_12:
[----:B------:R-:W-:Y:S02]  /*0e50*/  ULDC UR4, c[0x0][0x584] ;  /* 0x0001610000047ab9 */ /* 0x000fe40000000800 */
[----:B-1----:R-:W-:-:S07]  /*0e60*/  IMAD.U32 R155, RZ, RZ, UR4 ;  /* 0x00000004ff9b7e24 */ /* 0x002fce000f8e00ff */
.L_x_11:
[----:B------:R-:W-:-:S13]  /*0e70*/  LOP3.LUT P0, RZ, R0, 0xff, RZ, 0xc0, !PT ;  /* 0x000000ff00ff7812 */ /* 0x000fda000780c0ff */
[----:B------:R-:W-:Y:S05]  /*0e80*/  @!P0 EXIT ;  /* 0x000000000000894d */ /* 0x000fea0003800000 */
[----:B------:R-:W-:Y:S01]  /*0e90*/  ULDC UR4, c[0x0][0x28c] ;  /* 0x0000a30000047ab9 */ /* 0x000fe20000000800 */
[----:B------:R-:W-:Y:S01]  /*0ea0*/  LOP3.LUT R166, R19, 0x1, RZ, 0xfc, !PT ;  /* 0x0000000113a67812 */ /* 0x000fe200078efcff */
[----:B------:R-:W-:Y:S01]  /*0eb0*/  UIADD3 UR4, UR4, 0x1f, URZ ;  /* 0x0000001f04047890 */ /* 0x000fe2000fffe03f */
[----:B------:R-:W-:Y:S01]  /*0ec0*/  UMOV UR38, URZ ;  /* 0x0000003f00267c82 */ /* 0x000fe20008000000 */
[----:B------:R-:W-:Y:S02]  /*0ed0*/  UMOV UR39, URZ ;  /* 0x0000003f00277c82 */ /* 0x000fe40008000000 */
[----:B------:R-:W-:-:S04]  /*0ee0*/  USHF.R.S32.HI UR5, URZ, 0x1f, UR4 ;  /* 0x0000001f3f057899 */ /* 0x000fc80008011404 */
[----:B------:R-:W-:-:S04]  /*0ef0*/  ULEA.HI UR5, UR5, UR4, URZ, 0x5 ;  /* 0x0000000405057291 */ /* 0x000fc8000f8f283f */
[----:B------:R-:W-:-:S12]  /*0f00*/  USHF.R.S32.HI UR40, URZ, 0x5, UR5 ;  /* 0x000000053f287899 */ /* 0x000fd80008011405 */
.L_x_284:
[----:B------:R-:W-:Y:S01]  /*0f10*/  LOP3.LUT R0, R18, 0x80, RZ, 0xc0, !PT ;  /* 0x0000008012007812 */ /* 0x000fe200078ec0ff */
[----:B--2---:R-:W2:Y:S01]  /*0f20*/  S2UR UR7, SR_CgaCtaId ;  /* 0x00000000000779c3 */ /* 0x004ea20000008800 */
[----:B------:R-:W-:Y:S02]  /*0f30*/  UMOV UR6, 0x400 ;  /* 0x0000040000067882 */ /* 0x000fe40000000000 */
[----:B------:R-:W-:-:S06]  /*0f40*/  SHF.R.U32.HI R0, RZ, 0x7, R0 ;  /* 0x00000007ff007819 */ /* 0x000fcc0000011600 */
[----:B---3--:R-:W3:Y:S01]  /*0f50*/  SHFL.IDX PT, R0, R0, RZ, 0x1f ;  /* 0x00001fff00007589 */ /* 0x008ee200000e0000 */
[----:B--2---:R-:W-:Y:S01]  /*0f60*/  ULEA UR42, UR7, UR6, 0x18 ;  /* 0x00000006072a7291 */ /* 0x004fe2000f8ec03f */
[----:B---3--:R-:W-:-:S13]  /*0f70*/  R2UR UR4, R0 ;  /* 0x00000000000472ca */ /* 0x008fda00000e0000 */
[----:B------:R-:W-:-:S04]  /*0f80*/  ULEA.HI UR5, UR4, UR4, URZ, 0x1 ;  /* 0x0000000404057291 */ /* 0x000fc8000f8f083f */
[----:B------:R-:W-:-:S04]  /*0f90*/  ULOP3.LUT UR5, UR5, 0x7fffe, URZ, 0xc0, !UPT ;  /* 0x0007fffe05057892 */ /* 0x000fc8000f8ec03f */
[----:B------:R-:W-:-:S03]  /*0fa0*/  UIADD3 UR5, UR4, -UR5, URZ ;  /* 0x8000000504057290 */ /* 0x000fc6000fffe03f */
[----:B------:R-:W-:Y:S01]  /*0fb0*/  ULDC UR4, c[0x0][0x28c] ;  /* 0x0000a30000047ab9 */ /* 0x000fe20000000800 */
[----:B------:R-:W-:Y:S01]  /*0fc0*/  ULEA UR5, UR5, UR42, 0xd ;  /* 0x0000002a05057291 */ /* 0x000fe2000f8e683f */
[----:B------:R-:W-:-:S03]  /*0fd0*/  ISETP.LT.AND P0, PT, RZ, UR4, PT ;  /* 0x00000004ff007c0c */ /* 0x000fc6000bf01270 */
[----:B------:R-:W-:-:S04]  /*0fe0*/  UIADD3 UR5, UR5, 0x100, URZ ;  /* 0x0000010005057890 */ /* 0x000fc8000fffe03f */
[----:B------:R-:W-:-:S04]  /*0ff0*/  USHF.R.U32.HI UR5, URZ, 0x4, UR5 ;  /* 0x000000043f057899 */ /* 0x000fc80008011605 */
[----:B------:R-:W-:Y:S02]  /*1000*/  ULOP3.LUT UR41, UR5, 0x3fff, URZ, 0xc0, !UPT ;  /* 0x00003fff05297892 */ /* 0x000fe4000f8ec03f */
[----:B-1--4-:R-:W-:Y:S10]  /*1010*/  @P0 BRA `(.L_x_13) ;  /* 0x0000000000400947 */ /* 0x012ff40003800000 */
[----:B------:R-:W-:Y:S01]  /*1020*/  MOV R0, 0x0 ;  /* 0x0000000000007802 */ /* 0x000fe20000000f00 */
[----:B------:R-:W-:Y:S01]  /*1030*/  ULDC.64 UR4, c[0x4][0x68] ;  /* 0x01001a0000047ab9 */ /* 0x000fe20000000a00 */
[----:B------:R-:W-:Y:S01]  /*1040*/  ULDC.64 UR6, c[0x4][0x8] ;  /* 0x0100020000067ab9 */ /* 0x000fe20000000a00 */
[----:B01----:R-:W-:Y:S01]  /*1050*/  MOV R4, UR4 ;  /* 0x0000000400047c02 */ /* 0x003fe20008000f00 */
[----:B------:R0:W1:Y:S01]  /*1060*/  LDC.64 R14, c[0x4][R0] ;  /* 0x01000000000e7b82 */ /* 0x0000620000000a00 */
[----:B------:R-:W-:Y:S01]  /*1070*/  IMAD.U32 R5, RZ, RZ, UR5 ;  /* 0x00000005ff057e24 */ /* 0x000fe2000f8e00ff */
[----:B------:R-:W-:Y:S01]  /*1080*/  ULDC.64 UR4, c[0x4][0x70] ;  /* 0x01001c0000047ab9 */ /* 0x000fe20000000a00 */
[----:B------:R-:W-:Y:S01]  /*1090*/  IMAD.U32 R10, RZ, RZ, UR6 ;  /* 0x00000006ff0a7e24 */ /* 0x000fe2000f8e00ff */
[----:B------:R-:W-:Y:S01]  /*10a0*/  MOV R7, UR5 ;  /* 0x0000000500077c02 */ /* 0x000fe20008000f00 */
[----:B------:R-:W-:Y:S01]  /*10b0*/  IMAD.U32 R6, RZ, RZ, UR4 ;  /* 0x00000004ff067e24 */ /* 0x000fe2000f8e00ff */
[----:B------:R-:W-:Y:S01]  /*10c0*/  MOV R8, 0x1e1 ;  /* 0x000001e100087802 */ /* 0x000fe20000000f00 */
[----:B------:R-:W-:-:S02]  /*10d0*/  IMAD.U32 R11, RZ, RZ, UR7 ;  /* 0x00000007ff0b7e24 */ /* 0x000fc4000f8e00ff */
[----:B------:R-:W-:Y:S02]  /*10e0*/  IMAD.MOV.U32 R12, RZ, RZ, 0x1 ;  /* 0x00000001ff0c7424 */ /* 0x000fe400078e00ff */
[----:B0-----:R-:W-:-:S07]  /*10f0*/  IMAD.MOV.U32 R13, RZ, RZ, RZ ;  /* 0x000000ffff0d7224 */ /* 0x001fce00078e00ff */
[----:B------:R-:W-:-:S07]  /*1100*/  LEPC R20, `(.L_x_13) ;  /* 0x000000001014794e */ /* 0x000fce0000000000 */
[----:B-1---5:R-:W-:Y:S05]  /*1110*/  CALL.ABS.NOINC R14 ;  /* 0x000000000e007343 */ /* 0x022fea0003c00000 */
.L_x_13:
[----:B------:R-:W-:-:S13]  /*1120*/  ISETP.NE.AND P0, PT, R166, 0x3, PT ;  /* 0x00000003a600780c */ /* 0x000fda0003f05270 */
[----:B------:R-:W-:Y:S05]  /*1130*/  @!P0 BRA `(.L_x_14) ;  /* 0x0000000000048947 */ /* 0x000fea0003800000 */
[----:B------:R-:W-:Y:S01]  /*1140*/  BPT.TRAP 0x1 ;  /* 0x000000040000795c */ /* 0x000fe20000300000 */
.L_x_14:
[----:B------:R-:W-:Y:S01]  /*1150*/  IMAD.U32 R0, RZ, RZ, UR38 ;  /* 0x00000026ff007e24 */ /* 0x000fe2000f8e00ff */
[----:B------:R-:W-:-:S04]  /*1160*/  MOV R3, UR39 ;  /* 0x0000002700037c02 */ /* 0x000fc80008000f00 */
[----:B------:R-:W-:Y:S02]  /*1170*/  LEA R3, R3, UR42, 0x3 ;  /* 0x0000002a03037c11 */ /* 0x000fe4000f8e18ff */
[----:B------:R-:W-:-:S04]  /*1180*/  SHF.L.U32 R0, R0, 0x1f, RZ ;  /* 0x0000001f00007819 */ /* 0x000fc800000006ff */
[----:B------:R2:W3:Y:S01]  /*1190*/  SYNCS.PHASECHK.TRANS64.TRYWAIT P1, [R3+URZ], R0 ;  /* 0x00000000030075a7 */ /* 0x0004e2000802017f */
[----:B------:R-:W-:Y:S05]  /*11a0*/  @!P0 BRA `(.L_x_15) ;  /* 0x0000000000048947 */ /* 0x000fea0003800000 */
[----:B------:R-:W-:Y:S01]  /*11b0*/  BPT.TRAP 0x1 ;  /* 0x000000040000795c */ /* 0x000fe20000300000 */
.L_x_15:
[----:B---3--:R-:W-:Y:S05]  /*11c0*/  @P1 BRA `(.L_x_16) ;  /* 0x0000000000081947 */ /* 0x008fea0003800000 */
[----:B------:R-:W3:Y:S02]  /*11d0*/  SYNCS.PHASECHK.TRANS64.TRYWAIT P1, [R3+URZ], R0 ;  /* 0x00000000030075a7 */ /* 0x000ee4000802017f */
[----:B---3--:R-:W-:Y:S05]  /*11e0*/  @!P1 BRA `(.L_x_17) ;  /* 0x0000008c00f09947 */ /* 0x008fea0003800000 */
.L_x_16:
[----:B------:R-:W-:-:S04]  /*11f0*/  UISETP.LT.AND UP0, UPT, UR40, 0x1, UPT ;  /* 0x000000012800788c */ /* 0x000fc8000bf01270 */
[----:B------:R-:W-:-:S04]  /*1200*/  USEL UR4, UR40, 0x1, UP0 ;  /* 0x0000000128047887 */ /* 0x000fc80008000000 */
[----:B------:R-:W-:-:S06]  /*1210*/  UIADD3 UR4, UR40, -UR4, URZ ;  /* 0x8000000428047290 */ /* 0x000fcc000fffe03f */
[----:B--23--:R-:W-:Y:S01]  /*1220*/  IMAD.U32 R0, RZ, RZ, UR4 ;  /* 0x00000004ff007e24 */ /* 0x00cfe2000f8e00ff */
[----:B------:R-:W-:Y:S05]  /*1230*/  WARPSYNC.ALL ;  /* 0x0000000000007948 */ /* 0x000fea0003800000 */
[----:B------:R-:W-:Y:S01]  /*1240*/  ISETP.GE.AND P1, PT, R0, 0x1, PT ;  /* 0x000000010000780c */ /* 0x000fe20003f26270 */
[----:B------:R-:W-:Y:S01]  /*1250*/  UIADD3 UR4, UR42, 0x18100, URZ ;  /* 0x000181002a047890 */ /* 0x000fe2000fffe03f */
[----:B------:R-:W-:Y:S01]  /*1260*/  WARPGROUP.ARRIVE ;  /* 0x00000000000079c5 */ /* 0x000fe20000000000 */
[----:B------:R-:W-:Y:S01]  /*1270*/  UMOV UR9, 0x40000040 ;  /* 0x4000004000097882 */ /* 0x000fe20000000000 */
[----:B------:R-:W-:Y:S01]  /*1280*/  UMOV UR11, 0x40000040 ;  /* 0x40000040000b7882 */ /* 0x000fe20000000000 */
[----:B------:R-:W-:-:S04]  /*1290*/  USHF.R.U32.HI UR4, URZ, 0x4, UR4 ;  /* 0x000000043f047899 */ /* 0x000fc80008011604 */
[----:B------:R-:W-:Y:S02]  /*12a0*/  ULOP3.LUT UR5, UR4, 0x3fff, URZ, 0xc0, !UPT ;  /* 0x00003fff04057892 */ /* 0x000fe4000f8ec03f */
[----:B------:R-:W-:Y:S02]  /*12b0*/  ULOP3.LUT UR4, UR41, 0x10000, URZ, 0xfc, !UPT ;  /* 0x0001000029047892 */ /* 0x000fe4000f8efc3f */
[----:B------:R-:W-:Y:S02]  /*12c0*/  ULOP3.LUT UR5, UR5, 0x10000, URZ, 0xfc, !UPT ;  /* 0x0001000005057892 */ /* 0x000fe4000f8efc3f */
[----:B------:R-:W-:Y:S02]  /*12d0*/  ULEA UR6, UR39, UR4, 0xb ;  /* 0x0000000427067291 */ /* 0x000fe4000f8e583f */
[----:B------:R-:W-:-:S05]  /*12e0*/  ULEA UR7, UR39, UR5, 0xa ;  /* 0x0000000527077291 */ /* 0x000fca000f8e503f */
[----:B------:R-:W-:Y:S02]  /*12f0*/  UMOV UR8, UR6 ;  /* 0x0000000600087c82 */ /* 0x000fe40008000000 */
[----:B------:R-:W-:Y:S02]  /*1300*/  UMOV UR10, UR7 ;  /* 0x00000007000a7c82 */ /* 0x000fe40008000000 */
[----:B------:R-:W-:Y:S01]  /*1310*/  HGMMA.64x128x8.F32.TF32 R88, gdesc[UR8], RZ, !UPT, gsb0 ;  /* 0x05e00000085879f0 */ /* 0x000fe2000c0028ff */
[----:B------:R-:W-:Y:S01]  /*1320*/  UIADD3 UR8, UR6, 0x400, URZ ;  /* 0x0000040006087890 */ /* 0x000fe2000fffe03f */
[----:B------:R-:W-:Y:S01]  /*1330*/  UMOV UR9, 0x40000040 ;  /* 0x4000004000097882 */ /* 0x000fe20000000000 */
[----:B------:R-:W-:Y:S02]  /*1340*/  WARPGROUP.DEPBAR.LE gsb0, 0x0 ;  /* 0x00008000000079c5 */ /* 0x000fe40000010000 */
[----:B------:R-:W-:-:S07]  /*1350*/  WARPGROUP.ARRIVE ;  /* 0x00000000000079c5 */ /* 0x000fce0000000000 */
[----:B------:R-:W-:Y:S01]  /*1360*/  HGMMA.64x128x8.F32.TF32 R24, gdesc[UR8], RZ, !UPT, gsb0 ;  /* 0x05e00000081879f0 */ /* 0x000fe2000c0028ff */
[----:B------:R-:W-:Y:S02]  /*1370*/  UIADD3 UR8, UR6, 0x2, URZ ;  /* 0x0000000206087890 */ /* 0x000fe4000fffe03f */
[----:B------:R-:W-:Y:S01]  /*1380*/  UIADD3 UR10, UR7, 0x2, URZ ;  /* 0x00000002070a7890 */ /* 0x000fe2000fffe03f */
[----:B------:R-:W-:Y:S01]  /*1390*/  UMOV UR9, 0x40000040 ;  /* 0x4000004000097882 */ /* 0x000fe20000000000 */
[----:B------:R-:W-:Y:S01]  /*13a0*/  UMOV UR11, 0x40000040 ;  /* 0x40000040000b7882 */ /* 0x000fe20000000000 */
[----:B------:R-:W-:Y:S02]  /*13b0*/  WARPGROUP.DEPBAR.LE gsb0, 0x0 ;  /* 0x00008000000079c5 */ /* 0x000fe40000010000 */
[----:B------:R-:W-:-:S06]  /*13c0*/  WARPGROUP.ARRIVE ;  /* 0x00000000000079c5 */ /* 0x000fcc0000000000 */
[----:B------:R-:W-:Y:S01]  /*13d0*/  HGMMA.64x128x8.F32.TF32 R88, gdesc[UR8], R88, gsb0 ;  /* 0x05e00000085879f0 */ /* 0x000fe20008002858 */
[----:B------:R-:W-:Y:S01]  /*13e0*/  UIADD3 UR8, UR6, 0x402, URZ ;  /* 0x0000040206087890 */ /* 0x000fe2000fffe03f */
[----:B------:R-:W-:Y:S01]  /*13f0*/  UMOV UR9, 0x40000040 ;  /* 0x4000004000097882 */ /* 0x000fe20000000000 */
[----:B------:R-:W-:Y:S02]  /*1400*/  WARPGROUP.DEPBAR.LE gsb0, 0x0 ;  /* 0x00008000000079c5 */ /* 0x000fe40000010000 */
[----:B------:R-:W-:-:S07]  /*1410*/  WARPGROUP.ARRIVE ;  /* 0x00000000000079c5 */ /* 0x000fce0000000000 */
[----:B------:R-:W-:Y:S01]  /*1420*/  HGMMA.64x128x8.F32.TF32 R24, gdesc[UR8], R24, gsb0 ;  /* 0x05e00000081879f0 */ /* 0x000fe20008002818 */
        /* <DEDUP_REMOVED lines=23> */
[----:B------:R-:W-:Y:S03]  /*15a0*/  HGMMA.64x128x8.F32.TF32 R24, gdesc[UR8], R24, gsb0 ;  /* 0x05e00000081879f0 */ /* 0x000fe60008002818 */
[----:B------:R-:W-:Y:S02]  /*15b0*/  WARPGROUP.DEPBAR.LE gsb0, 0x0 ;  /* 0x00008000000079c5 */ /* 0x000fe40000010000 */
[----:B------:R-:W-:Y:S05]  /*15c0*/  @!P1 BRA `(.L_x_18) ;  /* 0x0000000400689947 */ /* 0x000fea0003800000 */
[----:B------:R-:W-:-:S04]  /*15d0*/  UIADD3 UR6, UR39, 0x1, URZ ;  /* 0x0000000127067890 */ /* 0x000fc8000fffe03f */
[----:B------:R-:W-:-:S04]  /*15e0*/  UISETP.NE.AND UP0, UPT, UR6, 0x3, UPT ;  /* 0x000000030600788c */ /* 0x000fc8000bf05270 */
[----:B------:R-:W-:Y:S02]  /*15f0*/  USEL UR7, URZ, 0x1, UP0 ;  /* 0x000000013f077887 */ /* 0x000fe40008000000 */
[----:B------:R-:W-:Y:S02]  /*1600*/  USEL UR6, UR6, URZ, UP0 ;  /* 0x0000003f06067287 */ /* 0x000fe40008000000 */
[----:B------:R-:W-:-:S06]  /*1610*/  ULOP3.LUT UR7, UR38, UR7, URZ, 0x3c, !UPT ;  /* 0x0000000726077292 */ /* 0x000fcc000f8e3c3f */
[----:B01----:R-:W-:Y:S01]  /*1620*/  MOV R5, UR7 ;  /* 0x0000000700057c02 */ /* 0x003fe20008000f00 */
[----:B------:R-:W-:-:S06]  /*1630*/  UMOV UR7, UR39 ;  /* 0x0000002700077c82 */ /* 0x000fcc0008000000 */
.L_x_25:
[----:B01----:R-:W-:Y:S05]  /*1640*/  @!P0 BRA `(.L_x_19) ;  /* 0x0000000000048947 */ /* 0x003fea0003800000 */
[----:B------:R-:W-:Y:S01]  /*1650*/  BPT.TRAP 0x1 ;  /* 0x000000040000795c */ /* 0x000fe20000300000 */
.L_x_19:
[----:B------:R-:W0:Y:S01]  /*1660*/  S2UR UR9, SR_CgaCtaId ;  /* 0x00000000000979c3 */ /* 0x000e220000008800 */
[----:B------:R-:W-:Y:S01]  /*1670*/  UMOV UR8, 0x400 ;  /* 0x0000040000087882 */ /* 0x000fe20000000000 */
[----:B------:R-:W-:Y:S01]  /*1680*/  SHF.L.U32 R3, R5, 0x1f, RZ ;  /* 0x0000001f05037819 */ /* 0x000fe200000006ff */
[----:B0-----:R-:W-:-:S04]  /*1690*/  ULEA UR14, UR9, UR8, 0x18 ;  /* 0x00000008090e7291 */ /* 0x001fc8000f8ec03f */
[----:B------:R-:W-:-:S09]  /*16a0*/  ULEA UR8, UR6, UR14, 0x3 ;  /* 0x0000000e06087291 */ /* 0x000fd2000f8e183f */
[----:B------:R0:W1:Y:S01]  /*16b0*/  SYNCS.PHASECHK.TRANS64.TRYWAIT P1, [UR8], R3 ;  /* 0x00000003ff0075a7 */ /* 0x0000620008020148 */
[----:B------:R-:W-:Y:S05]  /*16c0*/  @!P0 BRA `(.L_x_20) ;  /* 0x0000000000048947 */ /* 0x000fea0003800000 */
[----:B------:R-:W-:Y:S01]  /*16d0*/  BPT.TRAP 0x1 ;  /* 0x000000040000795c */ /* 0x000fe20000300000 */
.L_x_20:
[----:B-1----:R-:W-:Y:S05]  /*16e0*/  @P1 BRA `(.L_x_21) ;  /* 0x0000000000081947 */ /* 0x002fea0003800000 */
[----:B------:R-:W1:Y:S02]  /*16f0*/  SYNCS.PHASECHK.TRANS64.TRYWAIT P1, [UR8], R3 ;  /* 0x00000003ff0075a7 */ /* 0x000e640008020148 */
[----:B-1----:R-:W-:Y:S05]  /*1700*/  @!P1 BRA `(.L_x_22) ;  /* 0x0000008800bc9947 */ /* 0x002fea0003800000 */
.L_x_21:
[----:B------:R-:W-:Y:S01]  /*1710*/  ULEA UR12, UR6, UR4, 0xb ;  /* 0x00000004060c7291 */ /* 0x000fe2000f8e583f */
[----:B------:R-:W-:Y:S01]  /*1720*/  WARPGROUP.ARRIVE ;  /* 0x00000000000079c5 */ /* 0x000fe20000000000 */
[----:B------:R-:W-:Y:S01]  /*1730*/  ULEA UR13, UR6, UR5, 0xa ;  /* 0x00000005060d7291 */ /* 0x000fe2000f8e503f */
[----:B------:R-:W-:Y:S01]  /*1740*/  UMOV UR9, 0x40000040 ;  /* 0x4000004000097882 */ /* 0x000fe20000000000 */
[----:B------:R-:W-:-:S03]  /*1750*/  UMOV UR11, 0x40000040 ;  /* 0x40000040000b7882 */ /* 0x000fc60000000000 */
[----:B------:R-:W-:Y:S02]  /*1760*/  UMOV UR8, UR12 ;  /* 0x0000000c00087c82 */ /* 0x000fe40008000000 */
[----:B------:R-:W-:Y:S02]  /*1770*/  UMOV UR10, UR13 ;  /* 0x0000000d000a7c82 */ /* 0x000fe40008000000 */
        /* <DEDUP_REMOVED lines=44> */
[----:B------:R-:W-:Y:S01]  /*1a40*/  BPT.TRAP 0x1 ;  /* 0x000000040000795c */ /* 0x000fe20000300000 */
.L_x_23:
[----:B------:R-:W-:Y:S01]  /*1a50*/  ULEA UR8, UR7, UR14, 0x3 ;  /* 0x0000000e07087291 */ /* 0x000fe2000f8e183f */
[----:B------:R-:W-:-:S03]  /*1a60*/  ISETP.GT.U32.AND P1, PT, R19, 0x1, PT ;  /* 0x000000011300780c */ /* 0x000fc60003f24070 */
[----:B------:R-:W-:-:S04]  /*1a70*/  UIADD3 UR8, UR8, 0x18, URZ ;  /* 0x0000001808087890 */ /* 0x000fc8000fffe03f */
[----:B------:R-:W-:-:S09]  /*1a80*/  UPRMT UR8, URZ, 0x654, UR8 ;  /* 0x000006543f087896 */ /* 0x000fd20008000008 */
[----:B------:R-:W-:Y:S01]  /*1a90*/  SYNCS.ARRIVE.TRANS64.RED.A1T0 RZ, [UR8], RZ ;  /* 0x000000ffffff79a7 */ /* 0x000fe20008100408 */
[----:B------:R-:W-:Y:S05]  /*1aa0*/  @P1 BRA `(.L_x_24) ;  /* 0x0000000000041947 */ /* 0x000fea0003800000 */
[----:B------:R-:W-:Y:S01]  /*1ab0*/  BPT.TRAP 0x1 ;  /* 0x000000040000795c */ /* 0x000fe20000300000 */
.L_x_24:
[----:B------:R-:W-:Y:S01]  /*1ac0*/  UIADD3 UR6, UR6, 0x1, URZ ;  /* 0x0000000106067890 */ /* 0x000fe2000fffe03f */
[C---:B------:R-:W-:Y:S01]  /*1ad0*/  ISETP.GT.AND P1, PT, R0.reuse, 0x1, PT ;  /* 0x000000010000780c */ /* 0x040fe20003f24270 */
[----:B------:R-:W-:Y:S01]  /*1ae0*/  UIADD3 UR7, UR7, 0x1, URZ ;  /* 0x0000000107077890 */ /* 0x000fe2000fffe03f */
[----:B------:R-:W-:Y:S01]  /*1af0*/  VIADD R0, R0, 0xffffffff ;  /* 0xffffffff00007836 */ /* 0x000fe20000000000 */
[----:B------:R-:W-:Y:S02]  /*1b00*/  UISETP.NE.AND UP0, UPT, UR6, 0x3, UPT ;  /* 0x000000030600788c */ /* 0x000fe4000bf05270 */
[----:B------:R-:W-:Y:S02]  /*1b10*/  UISETP.NE.AND UP1, UPT, UR7, 0x3, UPT ;  /* 0x000000030700788c */ /* 0x000fe4000bf25270 */
[----:B------:R-:W-:Y:S02]  /*1b20*/  USEL UR8, URZ, 0x1, UP0 ;  /* 0x000000013f087887 */ /* 0x000fe40008000000 */
[----:B------:R-:W-:-:S02]  /*1b30*/  USEL UR6, UR6, URZ, UP0 ;  /* 0x0000003f06067287 */ /* 0x000fc40008000000 */
[----:B------:R-:W-:Y:S02]  /*1b40*/  USEL UR7, UR7, URZ, UP1 ;  /* 0x0000003f07077287 */ /* 0x000fe40008800000 */
[----:B------:R-:W-:Y:S01]  /*1b50*/  LOP3.LUT R5, R5, UR8, RZ, 0x3c, !PT ;  /* 0x0000000805057c12 */ /* 0x000fe2000f8e3cff */
[----:B------:R-:W-:Y:S09]  /*1b60*/  @P1 BRA `(.L_x_25) ;  /* 0xfffffff800b41947 */ /* 0x000ff2000383ffff */
.L_x_18:
[----:B------:R-:W2:Y:S02]  /*1b70*/  LDC R0, c[0x0][0x28c] ;  /* 0x0000a300ff007b82 */ /* 0x000ea40000000800 */
[----:B--2---:R-:W-:-:S13]  /*1b80*/  ISETP.GE.AND P1, PT, R0, 0x1, PT ;  /* 0x000000010000780c */ /* 0x004fda0003f26270 */
[----:B------:R-:W-:Y:S05]  /*1b90*/  @!P1 BRA `(.L_x_26) ;  /* 0x0000000000489947 */ /* 0x000fea0003800000 */
[----:B------:R-:W-:Y:S05]  /*1ba0*/  @!P0 BRA `(.L_x_27) ;  /* 0x0000000000048947 */ /* 0x000fea0003800000 */
[----:B------:R-:W-:Y:S01]  /*1bb0*/  BPT.TRAP 0x1 ;  /* 0x000000040000795c */ /* 0x000fe20000300000 */
.L_x_27:
[----:B------:R-:W2:Y:S01]  /*1bc0*/  S2UR UR7, SR_CgaCtaId ;  /* 0x00000000000779c3 */ /* 0x000ea20000008800 */
[----:B------:R-:W-:Y:S01]  /*1bd0*/  UISETP.LT.AND UP0, UPT, UR40, 0x1, UPT ;  /* 0x000000012800788c */ /* 0x000fe2000bf01270 */
[----:B------:R-:W-:-:S03]  /*1be0*/  ISETP.GT.U32.AND P0, PT, R19, 0x1, PT ;  /* 0x000000011300780c */ /* 0x000fc60003f04070 */
[----:B------:R-:W-:-:S04]  /*1bf0*/  USEL UR6, UR40, 0x1, UP0 ;  /* 0x0000000128067887 */ /* 0x000fc80008000000 */
[----:B------:R-:W-:-:S04]  /*1c00*/  UIADD3 UR6, UR39, UR40, -UR6 ;  /* 0x0000002827067290 */ /* 0x000fc8000fffe806 */
[----:B------:R-:W-:-:S04]  /*1c10*/  UIMAD.WIDE.U32 UR4, UR6, -0x55555555, URZ ;  /* 0xaaaaaaab060478a5 */ /* 0x000fc8000f8e003f */
[----:B------:R-:W-:-:S03]  /*1c20*/  USHF.R.U32.HI UR4, URZ, 0x1, UR5 ;  /* 0x000000013f047899 */ /* 0x000fc60008011605 */
[----:B------:R-:W-:Y:S01]  /*1c30*/  UMOV UR5, 0x400 ;  /* 0x0000040000057882 */ /* 0x000fe20000000000 */
[----:B------:R-:W-:Y:S02]  /*1c40*/  UIMAD UR6, UR4, -0x3, UR6 ;  /* 0xfffffffd040678a4 */ /* 0x000fe4000f8e0206 */
[----:B--2---:R-:W-:-:S04]  /*1c50*/  ULEA UR5, UR7, UR5, 0x18 ;  /* 0x0000000507057291 */ /* 0x004fc8000f8ec03f */
[----:B------:R-:W-:-:S04]  /*1c60*/  ULEA UR6, UR6, UR5, 0x3 ;  /* 0x0000000506067291 */ /* 0x000fc8000f8e183f */
[----:B------:R-:W-:-:S04]  /*1c70*/  UIADD3 UR6, UR6, 0x18, URZ ;  /* 0x0000001806067890 */ /* 0x000fc8000fffe03f */
[----:B------:R-:W-:-:S09]  /*1c80*/  UPRMT UR6, URZ, 0x654, UR6 ;  /* 0x000006543f067896 */ /* 0x000fd20008000006 */
[----:B------:R-:W-:Y:S01]  /*1c90*/  SYNCS.ARRIVE.TRANS64.RED.A1T0 RZ, [UR6], RZ ;  /* 0x000000ffffff79a7 */ /* 0x000fe20008100406 */
[----:B------:R-:W-:Y:S05]  /*1ca0*/  @P0 BRA `(.L_x_26) ;  /* 0x0000000000040947 */ /* 0x000fea0003800000 */
[----:B------:R-:W-:Y:S01]  /*1cb0*/  BPT.TRAP 0x1 ;  /* 0x000000040000795c */ /* 0x000fe20000300000 */
.L_x_26:
[----:B------:R-:W2:Y:S01]  /*1cc0*/  LDC R6, c[0x0][0x288] ;  /* 0x0000a200ff067b82 */ /* 0x000ea20000000800 */
[----:B01----:R-:W-:Y:S01]  /*1cd0*/  LOP3.LUT R4, R18, 0x60, RZ, 0xc0, !PT ;  /* 0x0000006012047812 */ /* 0x003fe200078ec0ff */
[----:B------:R-:W-:Y:S01]  /*1ce0*/  UIADD3 UR39, UR40, UR39, URZ ;  /* 0x0000002728277290 */ /* 0x000fe2000fffe03f */
[----:B------:R-:W-:Y:S01]  /*1cf0*/  SHF.L.U32 R13, R153, 0x7, RZ ;  /* 0x00000007990d7819 */ /* 0x000fe200000006ff */
[----:B------:R-:W-:Y:S01]  /*1d00*/  IMAD.SHL.U32 R15, R152, 0x100, RZ ;  /* 0x00000100980f7824 */ /* 0x000fe200078e00ff */
[----:B------:R-:W-:Y:S01]  /*1d10*/  SHF.R.U32.HI R10, RZ, 0x1, R4 ;  /* 0x00000001ff0a7819 */ /* 0x000fe20000011604 */
[----:B------:R-:W-:Y:S01]  /*1d20*/  UISETP.GT.U32.AND UP0, UPT, UR39, 0x2, UPT ;  /* 0x000000022700788c */ /* 0x000fe2000bf04070 */
[----:B------:R-:W-:Y:S01]  /*1d30*/  LOP3.LUT R4, R18, 0x3, RZ, 0xc0, !PT ;  /* 0x0000000312047812 */ /* 0x000fe200078ec0ff */
[----:B------:R-:W-:Y:S01]  /*1d40*/  ULDC UR7, c[0x0][0x284] ;  /* 0x0000a10000077ab9 */ /* 0x000fe20000000800 */
[----:B------:R-:W-:Y:S01]  /*1d50*/  SHF.R.U32.HI R3, RZ, 0x2, R18 ;  /* 0x00000002ff037819 */ /* 0x000fe20000011612 */
[----:B------:R-:W-:Y:S01]  /*1d60*/  UISETP.LT.U32.AND UP0, UPT, UR40, 0x3, UP0 ;  /* 0x000000032800788c */ /* 0x000fe20008701070 */
[----:B------:R-:W-:Y:S01]  /*1d70*/  LOP3.LUT R0, R22, 0x1, RZ, 0xc0, !PT ;  /* 0x0000000116007812 */ /* 0x000fe200078ec0ff */
[----:B------:R-:W-:Y:S01]  /*1d80*/  UISETP.GE.U32.AND UP1, UPT, UR40, 0x3, UPT ;  /* 0x000000032800788c */ /* 0x000fe2000bf26070 */
[----:B------:R-:W-:Y:S01]  /*1d90*/  LOP3.LUT R3, R3, 0x7, RZ, 0xc0, !PT ;  /* 0x0000000703037812 */ /* 0x000fe200078ec0ff */
[----:B------:R-:W-:Y:S01]  /*1da0*/  ULDC.64 UR8, c[0x0][0x5d0] ;  /* 0x0001740000087ab9 */ /* 0x000fe20000000a00 */
[----:B------:R-:W-:Y:S01]  /*1db0*/  SHF.R.S32.HI R21, RZ, 0x1f, R23 ;  /* 0x0000001fff157819 */ /* 0x000fe20000011417 */
[----:B------:R-:W-:Y:S01]  /*1dc0*/  IMAD.SHL.U32 R8, R0, 0x40, RZ ;  /* 0x0000004000087824 */ /* 0x000fe200078e00ff */
[----:B------:R-:W-:Y:S01]  /*1dd0*/  IADD3 R5, RZ, -R10, -R3 ;  /* 0x8000000aff057210 */ /* 0x000fe20007ffe803 */
[----:B------:R-:W-:-:S02]  /*1de0*/  UIMAD.WIDE.U32 UR4, UR39, -0x55555555, URZ ;  /* 0xaaaaaaab270478a5 */ /* 0x000fc4000f8e003f */
[----:B------:R-:W-:Y:S01]  /*1df0*/  USEL UR6, URZ, 0x1, !UP0 ;  /* 0x000000013f067887 */ /* 0x000fe2000c000000 */
[----:B------:R-:W-:Y:S01]  /*1e00*/  LOP3.LUT R3, R8, 0x40, R3, 0xe2, !PT ;  /* 0x0000004008037812 */ /* 0x000fe200078ee203 */
[----:B------:R-:W-:Y:S01]  /*1e10*/  IMAD.WIDE R8, R152, 0x100, RZ ;  /* 0x0000010098087825 */ /* 0x000fe200078e02ff */
[----:B------:R-:W-:Y:S01]  /*1e20*/  USHF.R.U32.HI UR4, URZ, 0x1, UR5 ;  /* 0x000000013f047899 */ /* 0x000fe20008011605 */
[----:B--2---:R-:W-:Y:S01]  /*1e30*/  ISETP.GE.AND P0, PT, R13, R6, PT ;  /* 0x000000060d00720c */ /* 0x004fe20003f06270 */
[----:B------:R-:W-:Y:S01]  /*1e40*/  ULOP3.LUT UR38, UR38, UR6, URZ, 0x3c, !UPT ;  /* 0x0000000626267292 */ /* 0x000fe2000f8e3c3f */
[----:B------:R-:W-:Y:S01]  /*1e50*/  IMAD R12, R4, -0x2, R6 ;  /* 0xfffffffe040c7824 */ /* 0x000fe200078e0206 */
[----:B------:R-:W-:Y:S01]  /*1e60*/  LOP3.LUT R153, R8, R3, R10, 0xfe, !PT ;  /* 0x0000000308997212 */ /* 0x000fe200078efe0a */
[----:B------:R-:W-:Y:S01]  /*1e70*/  IMAD.SHL.U32 R6, R18, 0x2, RZ ;  /* 0x0000000212067824 */ /* 0x000fe200078e00ff */
[----:B------:R-:W-:Y:S01]  /*1e80*/  ISETP.GE.OR P0, PT, R15, UR7, P0 ;  /* 0x000000070f007c0c */ /* 0x000fe20008706670 */
[----:B------:R-:W-:Y:S01]  /*1e90*/  IMAD R4, R21, UR8, RZ ;  /* 0x0000000815047c24 */ /* 0x000fe2000f8e02ff */
[----:B------:R-:W-:Y:S01]  /*1ea0*/  UIMAD UR39, UR4, -0x3, UR39 ;  /* 0xfffffffd042778a4 */ /* 0x000fe2000f8e0227 */
[----:B------:R-:W-:Y:S01]  /*1eb0*/  IMAD R0, R0, -0x40, R5 ;  /* 0xffffffc000007824 */ /* 0x000fe200078e0205 */
[----:B------:R-:W-:Y:S01]  /*1ec0*/  LOP3.LUT R6, R13, 0x6, R6, 0xf8, !PT ;  /* 0x000000060d067812 */ /* 0x000fe200078ef806 */
[----:B------:R-:W-:Y:S01]  /*1ed0*/  IMAD R11, R23, UR9, R4 ;  /* 0x00000009170b7c24 */ /* 0x000fe2000f8e0204 */
[----:B------:R-:W-:Y:S01]  /*1ee0*/  @UP1 ULOP3.LUT UR38, UR38, 0x1, UR4, 0x78, !UPT ;  /* 0x0000000126261892 */ /* 0x000fe2000f8e7804 */
[----:B------:R-:W-:Y:S01]  /*1ef0*/  IMAD.MOV.U32 R152, RZ, RZ, -0x1 ;  /* 0xffffffffff987424 */ /* 0x000fe200078e00ff */
[----:B------:R-:W-:-:S02]  /*1f00*/  SHF.R.S32.HI R7, RZ, 0x1f, R6 ;  /* 0x0000001fff077819 */ /* 0x000fc40000011406 */
[----:B------:R-:W-:Y:S01]  /*1f10*/  IADD3 R3, -R15, UR7, R0 ;  /* 0x000000070f037c10 */ /* 0x000fe2000fffe100 */
[----:B------:R-:W-:Y:S02]  /*1f20*/  IMAD.IADD R0, R12, 0x1, -R13 ;  /* 0x000000010c007824 */ /* 0x000fe400078e0a0d */
[----:B------:R-:W-:-:S05]  /*1f30*/  IMAD.WIDE.U32 R4, R23, UR8, R6 ;  /* 0x0000000817047c25 */ /* 0x000fca000f8e0006 */
[----:B------:R-:W-:Y:S02]  /*1f40*/  IADD3 R11, R5, R11, RZ ;  /* 0x0000000b050b7210 */ /* 0x000fe40007ffe0ff */
[----:B------:R-:W-:Y:S01]  /*1f50*/  MOV R10, R4 ;  /* 0x00000004000a7202 */ /* 0x000fe20000000f00 */
[----:B------:R-:W-:Y:S06]  /*1f60*/  @P0 BRA `(.L_x_28) ;  /* 0x0000006400800947 */ /* 0x000fec0003800000 */
[----:B------:R-:W0:Y:S01]  /*1f70*/  LDC.64 R4, c[0x0][0x5c8] ;  /* 0x00017200ff047b82 */ /* 0x000e220000000a00 */
[----:B-----5:R-:W-:Y:S01]  /*1f80*/  FSETP.NEU.AND P1, PT, R155, RZ, PT ;  /* 0x000000ff9b00720b */ /* 0x020fe20003f2d000 */
[----:B------:R-:W-:Y:S01]  /*1f90*/  BSSY B0, `(.L_x_28) ;  /* 0x000065d000007945 */ /* 0x000fe20003800000 */
[----:B------:R-:W-:-:S04]  /*1fa0*/  ISETP.GT.AND P0, PT, R3, RZ, PT ;  /* 0x000000ff0300720c */ /* 0x000fc80003f04270 */
[----:B------:R-:W-:Y:S01]  /*1fb0*/  ISETP.GT.AND P3, PT, R0, RZ, P0 ;  /* 0x000000ff0000720c */ /* 0x000fe20000764270 */
[-C--:B0-----:R-:W-:Y:S02]  /*1fc0*/  IMAD R12, R9, R4.reuse, RZ ;  /* 0x00000004090c7224 */ /* 0x081fe400078e02ff */
[----:B------:R-:W-:-:S04]  /*1fd0*/  IMAD.WIDE.U32 R168, R153, R4, R10 ;  /* 0x0000000499a87225 */ /* 0x000fc800078e000a */
[----:B------:R-:W-:-:S04]  /*1fe0*/  IMAD R11, R153, R5, R12 ;  /* 0x00000005990b7224 */ /* 0x000fc800078e020c */
[----:B------:R-:W-:Y:S01]  /*1ff0*/  IMAD.IADD R171, R169, 0x1, R11 ;  /* 0x00000001a9ab7824 */ /* 0x000fe200078e020b */
[----:B------:R-:W-:Y:S06]  /*2000*/  @!P1 BRA `(.L_x_29) ;  /* 0x0000004800309947 */ /* 0x000fec0003800000 */
[----:B------:R-:W0:Y:S01]  /*2010*/  LDC.64 R14, c[0x0][0x5b8] ;  /* 0x00016e00ff0e7b82 */ /* 0x000e220000000a00 */
[----:B------:R-:W-:-:S07]  /*2020*/  ULDC.64 UR4, c[0x0][0x5c0] ;  /* 0x0001700000047ab9 */ /* 0x000fce0000000a00 */
[----:B------:R-:W1:Y:S08]  /*2030*/  LDC.64 R156, c[0x0][0x5b0] ;  /* 0x00016c00ff9c7b82 */ /* 0x000e700000000a00 */
[----:B------:R-:W2:Y:S01]  /*2040*/  LDC.64 R10, c[0x0][0x5a8] ;  /* 0x00016a00ff0a7b82 */ /* 0x000ea20000000a00 */
[-C--:B0-----:R-:W-:Y:S02]  /*2050*/  IMAD R12, R21, R14.reuse, RZ ;  /* 0x0000000e150c7224 */ /* 0x081fe400078e02ff */
[----:B------:R-:W-:-:S04]  /*2060*/  IMAD.WIDE.U32 R158, R23, R14, R6 ;  /* 0x0000000e179e7225 */ /* 0x000fc800078e0006 */
[----:B------:R-:W-:Y:S01]  /*2070*/  IMAD R15, R23, R15, R12 ;  /* 0x0000000f170f7224 */ /* 0x000fe200078e020c */
[----:B------:R-:W-:Y:S01]  /*2080*/  MOV R20, R158 ;  /* 0x0000009e00147202 */ /* 0x000fe20000000f00 */
[-C--:B-1----:R-:W-:Y:S02]  /*2090*/  IMAD R12, R9, R156.reuse, RZ ;  /* 0x0000009c090c7224 */ /* 0x082fe400078e02ff */
[----:B------:R-:W-:Y:S02]  /*20a0*/  IMAD.IADD R21, R159, 0x1, R15 ;  /* 0x000000019f157824 */ /* 0x000fe400078e020f */
[C---:B------:R-:W-:Y:S02]  /*20b0*/  IMAD R167, R153.reuse, R157, R12 ;  /* 0x0000009d99a77224 */ /* 0x040fe400078e020c */
[----:B------:R-:W-:-:S04]  /*20c0*/  IMAD.WIDE.U32 R12, R153, R156, R20 ;  /* 0x0000009c990c7225 */ /* 0x000fc800078e0014 */
[----:B------:R-:W-:Y:S01]  /*20d0*/  IMAD.IADD R13, R13, 0x1, R167 ;  /* 0x000000010d0d7824 */ /* 0x000fe200078e02a7 */
[----:B--2---:R-:W-:-:S04]  /*20e0*/  LEA R162, P1, R12, R10, 0x2 ;  /* 0x0000000a0ca27211 */ /* 0x004fc800078210ff */
[----:B------:R-:W-:-:S05]  /*20f0*/  LEA.HI.X R163, R12, R11, R13, 0x2, P1 ;  /* 0x0000000b0ca37211 */ /* 0x000fca00008f140d */
[----:B------:R0:W2:Y:S01]  /*2100*/  @P3 LDG.E.LTC128B R174, desc[UR36][R162.64] ;  /* 0x00000024a2ae3981 */ /* 0x0000a2000c1e1920 */
[----:B------:R-:W-:Y:S01]  /*2110*/  IMAD.WIDE.U32 R160, R153, R156, R6 ;  /* 0x0000009c99a07225 */ /* 0x000fe200078e0006 */
[----:B------:R-:W-:Y:S01]  /*2120*/  ISETP.GT.AND P5, PT, R0, 0x1, P0 ;  /* 0x000000010000780c */ /* 0x000fe200007a4270 */
[----:B------:R-:W-:Y:S01]  /*2130*/  BSSY B1, `(.L_x_30) ;  /* 0x0000016000017945 */ /* 0x000fe20003800000 */
[----:B------:R-:W-:Y:S01]  /*2140*/  LEA R12, P1, R168, UR4, 0x2 ;  /* 0x00000004a80c7c11 */ /* 0x000fe2000f8210ff */
[----:B------:R-:W-:-:S03]  /*2150*/  IMAD.IADD R161, R167, 0x1, R161 ;  /* 0x00000001a7a17824 */ /* 0x000fc600078e02a1 */
[----:B------:R-:W-:Y:S01]  /*2160*/  LEA.HI.X R13, R168, UR5, R171, 0x2, P1 ;  /* 0x00000005a80d7c11 */ /* 0x000fe200088f14ab */
[----:B------:R-:W-:Y:S01]  /*2170*/  IMAD.WIDE.U32 R164, R23, R14, R160 ;  /* 0x0000000e17a47225 */ /* 0x000fe200078e00a0 */
[C---:B------:R-:W-:Y:S02]  /*2180*/  SHF.L.U64.HI R161, R156.reuse, 0x3, R157 ;  /* 0x000000039ca17819 */ /* 0x040fe4000001029d */
[----:B------:R-:W-:Y:S01]  /*2190*/  SHF.L.U32 R160, R156, 0x3, RZ ;  /* 0x000000039ca07819 */ /* 0x000fe200000006ff */
[----:B------:R-:W-:Y:S01]  /*21a0*/  IMAD.IADD R165, R15, 0x1, R165 ;  /* 0x000000010fa57824 */ /* 0x000fe200078e02a5 */
[----:B0-----:R-:W-:-:S03]  /*21b0*/  LEA R162, P1, R164, R10, 0x2 ;  /* 0x0000000aa4a27211 */ /* 0x001fc600078210ff */
[----:B------:R-:W-:-:S04]  /*21c0*/  IMAD.WIDE.U32 R172, R153, R156, R160 ;  /* 0x0000009c99ac7225 */ /* 0x000fc800078e00a0 */
[----:B------:R-:W-:Y:S02]  /*21d0*/  IMAD.IADD R167, R167, 0x1, R173 ;  /* 0x00000001a7a77824 */ /* 0x000fe400078e02ad */
[----:B--2---:R-:W-:-:S04]  /*21e0*/  FMUL R163, R174, R155 ;  /* 0x0000009baea37220 */ /* 0x004fc80000400000 */
[----:B------:R-:W-:Y:S01]  /*21f0*/  FFMA R169, R88, R154, R163 ;  /* 0x0000009a58a97223 */ /* 0x000fe200000000a3 */
[----:B------:R-:W-:Y:S02]  /*2200*/  LEA.HI.X R163, R164, R11, R165, 0x2, P1 ;  /* 0x0000000ba4a37211 */ /* 0x000fe400008f14a5 */
[----:B------:R-:W-:Y:S02]  /*2210*/  ISETP.GT.AND P1, PT, R3, 0x8, PT ;  /* 0x000000080300780c */ /* 0x000fe40003f24270 */
[----:B------:R-:W-:Y:S01]  /*2220*/  IADD3 R164, P4, R158, R172, RZ ;  /* 0x000000ac9ea47210 */ /* 0x000fe20007f9e0ff */
[----:B------:R0:W-:Y:S01]  /*2230*/  @P3 STG.E desc[UR36][R12.64], R169 ;  /* 0x000000a90c003986 */ /* 0x0001e2000c101924 */
[----:B------:R-:W-:Y:S02]  /*2240*/  ISETP.GT.AND P2, PT, R0, RZ, P1 ;  /* 0x000000ff0000720c */ /* 0x000fe40000f44270 */
[----:B------:R-:W-:Y:S02]  /*2250*/  LEA R170, P3, R164, R10, 0x2 ;  /* 0x0000000aa4aa7211 */ /* 0x000fe400078610ff */
[----:B------:R-:W-:Y:S01]  /*2260*/  IADD3.X R165, R167, R21, RZ, P4, !PT ;  /* 0x00000015a7a57210 */ /* 0x000fe200027fe4ff */
[----:B------:R-:W-:Y:S10]  /*2270*/  @!P5 BRA `(.L_x_31) ;  /* 0x000000000004d947 */ /* 0x000ff40003800000 */
[----:B------:R1:W5:Y:S02]  /*2280*/  LDG.E.LTC128B R174, desc[UR36][R162.64+0x4] ;  /* 0x00000424a2ae7981 */ /* 0x000364000c1e1920 */
.L_x_31:
[----:B------:R-:W-:Y:S05]  /*2290*/  BSYNC B1 ;  /* 0x0000000000017941 */ /* 0x000fea0003800000 */
.L_x_30:
[----:B-----5:R-:W-:Y:S01]  /*22a0*/  FMUL R88, R174, R155 ;  /* 0x0000009bae587220 */ /* 0x020fe20000400000 */
[----:B------:R-:W-:-:S03]  /*22b0*/  LEA.HI.X R171, R164, R11, R165, 0x2, P3 ;  /* 0x0000000ba4ab7211 */ /* 0x000fc600018f14a5 */
[----:B------:R-:W-:-:S05]  /*22c0*/  FFMA R175, R89, R154, R88 ;  /* 0x0000009a59af7223 */ /* 0x000fca0000000058 */
[----:B------:R2:W-:Y:S04]  /*22d0*/  @P5 STG.E desc[UR36][R12.64+0x4], R175 ;  /* 0x000004af0c005986 */ /* 0x0005e8000c101924 */
[----:B------:R-:W3:Y:S01]  /*22e0*/  @P2 LDG.E.LTC128B R174, desc[UR36][R170.64] ;  /* 0x00000024aaae2981 */ /* 0x000ee2000c1e1920 */
[----:B------:R-:W-:Y:S01]  /*22f0*/  IADD3 R172, P3, R6, R172, RZ ;  /* 0x000000ac06ac7210 */ /* 0x000fe20007f7e0ff */
[C---:B------:R-:W-:Y:S01]  /*2300*/  IMAD.SHL.U32 R165, R4.reuse, 0x20, RZ ;  /* 0x0000002004a57824 */ /* 0x040fe200078e00ff */
[----:B------:R-:W-:Y:S03]  /*2310*/  BSSY B1, `(.L_x_32) ;  /* 0x000000f000017945 */ /* 0x000fe60003800000 */
[----:B------:R-:W-:Y:S01]  /*2320*/  IMAD.X R173, R7, 0x1, R167, P3 ;  /* 0x0000000107ad7824 */ /* 0x000fe200018e06a7 */
[----:B------:R-:W-:-:S02]  /*2330*/  SHF.L.U64.HI R167, R4, 0x5, R5 ;  /* 0x0000000504a77819 */ /* 0x000fc40000010205 */
[----:B------:R-:W-:Y:S01]  /*2340*/  IADD3 R168, P4, R165, R12, RZ ;  /* 0x0000000ca5a87210 */ /* 0x000fe20007f9e0ff */
[----:B------:R-:W-:Y:S01]  /*2350*/  IMAD.WIDE.U32 R172, R23, R14, R172 ;  /* 0x0000000e17ac7225 */ /* 0x000fe200078e00ac */
[----:B------:R-:W-:-:S03]  /*2360*/  ISETP.GT.AND P3, PT, R0, 0x1, P1 ;  /* 0x000000010000780c */ /* 0x000fc60000f64270 */
[----:B0-----:R-:W-:Y:S01]  /*2370*/  IMAD.X R169, R167, 0x1, R13, P4 ;  /* 0x00000001a7a97824 */ /* 0x001fe200020e060d */
[----:B------:R-:W-:Y:S02]  /*2380*/  IADD3 R89, R15, R173, RZ ;  /* 0x000000ad0f597210 */ /* 0x000fe40007ffe0ff */
[----:B------:R-:W-:-:S04]  /*2390*/  LEA R88, P5, R172, R10, 0x2 ;  /* 0x0000000aac587211 */ /* 0x000fc800078a10ff */
[----:B------:R-:W-:Y:S01]  /*23a0*/  LEA.HI.X R89, R172, R11, R89, 0x2, P5 ;  /* 0x0000000bac597211 */ /* 0x000fe200028f1459 */
[----:B---3--:R-:W-:-:S04]  /*23b0*/  FMUL R173, R174, R155 ;  /* 0x0000009baead7220 */ /* 0x008fc80000400000 */
[----:B------:R-:W-:-:S05]  /*23c0*/  FFMA R173, R90, R154, R173 ;  /* 0x0000009a5aad7223 */ /* 0x000fca00000000ad */
[----:B------:R2:W-:Y:S01]  /*23d0*/  @P2 STG.E desc[UR36][R168.64], R173 ;  /* 0x000000ada8002986 */ /* 0x0005e2000c101924 */
[----:B------:R-:W-:Y:S05]  /*23e0*/  @!P3 BRA `(.L_x_33) ;  /* 0x000000000004b947 */ /* 0x000fea0003800000 */
[----:B------:R0:W5:Y:S02]  /*23f0*/  LDG.E.LTC128B R174, desc[UR36][R88.64+0x4] ;  /* 0x0000042458ae7981 */ /* 0x000164000c1e1920 */
.L_x_33:
[----:B------:R-:W-:Y:S05]  /*2400*/  BSYNC B1 ;  /* 0x0000000000017941 */ /* 0x000fea0003800000 */
.L_x_32:
[----:B-----5:R-:W-:Y:S01]  /*2410*/  FMUL R90, R174, R155 ;  /* 0x0000009bae5a7220 */ /* 0x020fe20000400000 */
[----:B------:R-:W-:Y:S01]  /*2420*/  ISETP.GT.AND P2, PT, R0, 0x8, P0 ;  /* 0x000000080000780c */ /* 0x000fe20000744270 */
[----:B------:R-:W-:Y:S02]  /*2430*/  BSSY B1, `(.L_x_34) ;  /* 0x0000007000017945 */ /* 0x000fe40003800000 */
[----:B------:R-:W-:Y:S01]  /*2440*/  FFMA R171, R91, R154, R90 ;  /* 0x0000009a5bab7223 */ /* 0x000fe2000000005a */
[----:B------:R-:W-:Y:S01]  /*2450*/  @P3 IMAD.MOV.U32 R90, RZ, RZ, R168 ;  /* 0x000000ffff5a3224 */ /* 0x000fe200078e00a8 */
[----:B------:R-:W-:-:S05]  /*2460*/  @P3 MOV R91, R169 ;  /* 0x000000a9005b3202 */ /* 0x000fca0000000f00 */
[----:B------:R3:W-:Y:S03]  /*2470*/  @P3 STG.E desc[UR36][R90.64+0x4], R171 ;  /* 0x000004ab5a003986 */ /* 0x0007e6000c101924 */
[----:B------:R-:W-:Y:S05]  /*2480*/  @!P2 BRA `(.L_x_35) ;  /* 0x000000000004a947 */ /* 0x000fea0003800000 */
[----:B------:R4:W5:Y:S02]  /*2490*/  LDG.E.LTC128B R174, desc[UR36][R162.64+0x20] ;  /* 0x00002024a2ae7981 */ /* 0x000964000c1e1920 */
.L_x_35:
[----:B------:R-:W-:Y:S05]  /*24a0*/  BSYNC B1 ;  /* 0x0000000000017941 */ /* 0x000fea0003800000 */
.L_x_34:
[----:B---3-5:R-:W-:Y:S01]  /*24b0*/  FMUL R91, R174, R155 ;  /* 0x0000009bae5b7220 */ /* 0x028fe20000400000 */
[----:B------:R-:W-:Y:S01]  /*24c0*/  ISETP.GT.AND P3, PT, R0, 0x9, P0 ;  /* 0x000000090000780c */ /* 0x000fe20000764270 */
[----:B------:R-:W-:Y:S02]  /*24d0*/  BSSY B1, `(.L_x_36) ;  /* 0x0000005000017945 */ /* 0x000fe40003800000 */
[----:B------:R-:W-:-:S05]  /*24e0*/  FFMA R91, R92, R154, R91 ;  /* 0x0000009a5c5b7223 */ /* 0x000fca000000005b */
[----:B------:R3:W-:Y:S05]  /*24f0*/  @P2 STG.E desc[UR36][R12.64+0x20], R91 ;  /* 0x0000205b0c002986 */ /* 0x0007ea000c101924 */
[----:B------:R-:W-:Y:S05]  /*2500*/  @!P3 BRA `(.L_x_37) ;  /* 0x000000000004b947 */ /* 0x000fea0003800000 */
[----:B------:R0:W5:Y:S02]  /*2510*/  LDG.E.LTC128B R174, desc[UR36][R162.64+0x24] ;  /* 0x00002424a2ae7981 */ /* 0x000164000c1e1920 */
.L_x_37:
[----:B------:R-:W-:Y:S05]  /*2520*/  BSYNC B1 ;  /* 0x0000000000017941 */ /* 0x000fea0003800000 */
.L_x_36:
[----:B-----5:R-:W-:Y:S01]  /*2530*/  FMUL R90, R174, R155 ;  /* 0x0000009bae5a7220 */ /* 0x020fe20000400000 */
[----:B------:R-:W-:Y:S01]  /*2540*/  ISETP.GT.AND P2, PT, R0, 0x8, P1 ;  /* 0x000000080000780c */ /* 0x000fe20000f44270 */
[----:B------:R-:W-:Y:S02]  /*2550*/  BSSY B1, `(.L_x_38) ;  /* 0x0000005000017945 */ /* 0x000fe40003800000 */
[----:B------:R-:W-:-:S05]  /*2560*/  FFMA R93, R93, R154, R90 ;  /* 0x0000009a5d5d7223 */ /* 0x000fca000000005a */
[----:B------:R0:W-:Y:S05]  /*2570*/  @P3 STG.E desc[UR36][R12.64+0x24], R93 ;  /* 0x0000245d0c003986 */ /* 0x0001ea000c101924 */
[----:B------:R-:W-:Y:S05]  /*2580*/  @!P2 BRA `(.L_x_39) ;  /* 0x000000000004a947 */ /* 0x000fea0003800000 */
[----:B------:R0:W5:Y:S02]  /*2590*/  LDG.E.LTC128B R174, desc[UR36][R88.64+0x20] ;  /* 0x0000202458ae7981 */ /* 0x000164000c1e1920 */
.L_x_39:
[----:B------:R-:W-:Y:S05]  /*25a0*/  BSYNC B1 ;  /* 0x0000000000017941 */ /* 0x000fea0003800000 */
.L_x_38:
[----:B---3-5:R-:W-:Y:S01]  /*25b0*/  FMUL R91, R174, R155 ;  /* 0x0000009bae5b7220 */ /* 0x028fe20000400000 */
[----:B------:R-:W-:Y:S01]  /*25c0*/  @P2 IMAD.MOV.U32 R90, RZ, RZ, R168 ;  /* 0x000000ffff5a2224 */ /* 0x000fe200078e00a8 */
[----:B------:R-:W-:Y:S01]  /*25d0*/  ISETP.GT.AND P3, PT, R0, 0x9, P1 ;  /* 0x000000090000780c */ /* 0x000fe20000f64270 */
[----:B------:R-:W-:Y:S01]  /*25e0*/  BSSY B1, `(.L_x_40) ;  /* 0x0000006000017945 */ /* 0x000fe20003800000 */
[----:B0-----:R-:W-:Y:S01]  /*25f0*/  FFMA R93, R94, R154, R91 ;  /* 0x0000009a5e5d7223 */ /* 0x001fe2000000005b */
[----:B------:R-:W-:-:S05]  /*2600*/  @P2 IMAD.MOV.U32 R91, RZ, RZ, R169 ;  /* 0x000000ffff5b2224 */ /* 0x000fca00078e00a9 */
[----:B------:R0:W-:Y:S05]  /*2610*/  @P2 STG.E desc[UR36][R90.64+0x20], R93 ;  /* 0x0000205d5a002986 */ /* 0x0001ea000c101924 */
[----:B------:R-:W-:Y:S05]  /*2620*/  @!P3 BRA `(.L_x_41) ;  /* 0x000000000004b947 */ /* 0x000fea0003800000 */
[----:B------:R3:W5:Y:S02]  /*2630*/  LDG.E.LTC128B R174, desc[UR36][R88.64+0x24] ;  /* 0x0000242458ae7981 */ /* 0x000764000c1e1920 */
.L_x_41:
[----:B------:R-:W-:Y:S05]  /*2640*/  BSYNC B1 ;  /* 0x0000000000017941 */ /* 0x000fea0003800000 */
.L_x_40:
[----:B0----5:R-:W-:Y:S01]  /*2650*/  FMUL R90, R174, R155 ;  /* 0x0000009bae5a7220 */ /* 0x021fe20000400000 */
[----:B------:R-:W-:Y:S01]  /*2660*/  @P3 IMAD.MOV.U32 R91, RZ, RZ, R169 ;  /* 0x000000ffff5b3224 */ /* 0x000fe200078e00a9 */
[----:B------:R-:W-:Y:S01]  /*2670*/  ISETP.GT.AND P2, PT, R0, 0x10, P0 ;  /* 0x000000100000780c */ /* 0x000fe20000744270 */
[----:B------:R-:W-:Y:S01]  /*2680*/  BSSY B1, `(.L_x_42) ;  /* 0x0000006000017945 */ /* 0x000fe20003800000 */
[----:B------:R-:W-:Y:S01]  /*2690*/  FFMA R95, R95, R154, R90 ;  /* 0x0000009a5f5f7223 */ /* 0x000fe2000000005a */
[----:B------:R-:W-:-:S05]  /*26a0*/  @P3 MOV R90, R168 ;  /* 0x000000a8005a3202 */ /* 0x000fca0000000f00 */
[----:B------:R0:W-:Y:S05]  /*26b0*/  @P3 STG.E desc[UR36][R90.64+0x24], R95 ;  /* 0x0000245f5a003986 */ /* 0x0001ea000c101924 */
[----:B------:R-:W-:Y:S05]  /*26c0*/  @!P2 BRA `(.L_x_43) ;  /* 0x000000000004a947 */ /* 0x000fea0003800000 */
[----:B------:R0:W5:Y:S02]  /*26d0*/  LDG.E.LTC128B R174, desc[UR36][R162.64+0x40] ;  /* 0x00004024a2ae7981 */ /* 0x000164000c1e1920 */
.L_x_43:
[----:B------:R-:W-:Y:S05]  /*26e0*/  BSYNC B1 ;  /* 0x0000000000017941 */ /* 0x000fea0003800000 */
.L_x_42:
[----:B0----5:R-:W-:Y:S01]  /*26f0*/  FMUL R91, R174, R155 ;  /* 0x0000009bae5b7220 */ /* 0x021fe20000400000 */
[----:B------:R-:W-:Y:S01]  /*2700*/  ISETP.GT.AND P3, PT, R0, 0x11, P0 ;  /* 0x000000110000780c */ /* 0x000fe20000764270 */
[----:B------:R-:W-:Y:S02]  /*2710*/  BSSY B1, `(.L_x_44) ;  /* 0x0000005000017945 */ /* 0x000fe40003800000 */
[----:B------:R-:W-:-:S05]  /*2720*/  FFMA R91, R96, R154, R91 ;  /* 0x0000009a605b7223 */ /* 0x000fca000000005b */
[----:B------:R0:W-:Y:S05]  /*2730*/  @P2 STG.E desc[UR36][R12.64+0x40], R91 ;  /* 0x0000405b0c002986 */ /* 0x0001ea000c101924 */
[----:B------:R-:W-:Y:S05]  /*2740*/  @!P3 BRA `(.L_x_45) ;  /* 0x000000000004b947 */ /* 0x000fea0003800000 */
[----:B------:R0:W5:Y:S02]  /*2750*/  LDG.E.LTC128B R174, desc[UR36][R162.64+0x44] ;  /* 0x00004424a2ae7981 */ /* 0x000164000c1e1920 */
.L_x_45:
[----:B------:R-:W-:Y:S05]  /*2760*/  BSYNC B1 ;  /* 0x0000000000017941 */ /* 0x000fea0003800000 */
.L_x_44:
[----:B-----5:R-:W-:Y:S01]  /*2770*/  FMUL R90, R174, R155 ;  /* 0x0000009bae5a7220 */ /* 0x020fe20000400000 */
[----:B------:R-:W-:Y:S01]  /*2780*/  ISETP.GT.AND P2, PT, R0, 0x10, P1 ;  /* 0x000000100000780c */ /* 0x000fe20000f44270 */
[----:B------:R-:W-:Y:S02]  /*2790*/  BSSY B1, `(.L_x_46) ;  /* 0x0000005000017945 */ /* 0x000fe40003800000 */
[----:B------:R-:W-:-:S05]  /*27a0*/  FFMA R97, R97, R154, R90 ;  /* 0x0000009a61617223 */ /* 0x000fca000000005a */
[----:B------:R0:W-:Y:S05]  /*27b0*/  @P3 STG.E desc[UR36][R12.64+0x44], R97 ;  /* 0x000044610c003986 */ /* 0x0001ea000c101924 */
[----:B------:R-:W-:Y:S05]  /*27c0*/  @!P2 BRA `(.L_x_47) ;  /* 0x000000000004a947 */ /* 0x000fea0003800000 */
[----:B------:R0:W5:Y:S02]  /*27d0*/  LDG.E.LTC128B R174, desc[UR36][R88.64+0x40] ;  /* 0x0000402458ae7981 */ /* 0x000164000c1e1920 */
.L_x_47:
[----:B------:R-:W-:Y:S05]  /*27e0*/  BSYNC B1 ;  /* 0x0000000000017941 */ /* 0x000fea0003800000 */
.L_x_46:
        /* <DEDUP_REMOVED lines=9> */
.L_x_49:
[----:B------:R-:W-:Y:S05]  /*2880*/  BSYNC B1 ;  /* 0x0000000000017941 */ /* 0x000fea0003800000 */
.L_x_48:
[----:B0----5:R-:W-:Y:S01]  /*2890*/  FMUL R90, R174, R155 ;  /* 0x0000009bae5a7220 */ /* 0x021fe20000400000 */
[----:B------:R-:W-:Y:S01]  /*28a0*/  @P3 IMAD.MOV.U32 R91, RZ, RZ, R169 ;  /* 0x000000ffff5b3224 */ /* 0x000fe200078e00a9 */
[----:B------:R-:W-:Y:S01]  /*28b0*/  ISETP.GT.AND P2, PT, R0, 0x18, P0 ;  /* 0x000000180000780c */ /* 0x000fe20000744270 */
[----:B------:R-:W-:Y:S01]  /*28c0*/  BSSY B1, `(.L_x_50) ;  /* 0x0000006000017945 */ /* 0x000fe20003800000 */
[----:B------:R-:W-:Y:S01]  /*28d0*/  FFMA R99, R99, R154, R90 ;  /* 0x0000009a63637223 */ /* 0x000fe2000000005a */
[----:B------:R-:W-:-:S05]  /*28e0*/  @P3 IMAD.MOV.U32 R90, RZ, RZ, R168 ;  /* 0x000000ffff5a3224 */ /* 0x000fca00078e00a8 */
[----:B------:R0:W-:Y:S05]  /*28f0*/  @P3 STG.E desc[UR36][R90.64+0x44], R99 ;  /* 0x000044635a003986 */ /* 0x0001ea000c101924 */
[----:B------:R-:W-:Y:S05]  /*2900*/  @!P2 BRA `(.L_x_51) ;  /* 0x000000000004a947 */ /* 0x000fea0003800000 */
[----:B------:R0:W5:Y:S02]  /*2910*/  LDG.E.LTC128B R174, desc[UR36][R162.64+0x60] ;  /* 0x00006024a2ae7981 */ /* 0x000164000c1e1920 */
.L_x_51:
[----:B------:R-:W-:Y:S05]  /*2920*/  BSYNC B1 ;  /* 0x0000000000017941 */ /* 0x000fea0003800000 */
.L_x_50:
[----:B0----5:R-:W-:Y:S01]  /*2930*/  FMUL R91, R174, R155 ;  /* 0x0000009bae5b7220 */ /* 0x021fe20000400000 */
[----:B------:R-:W-:Y:S01]  /*2940*/  ISETP.GT.AND P3, PT, R0, 0x19, P0 ;  /* 0x000000190000780c */ /* 0x000fe20000764270 */
[----:B------:R-:W-:Y:S02]  /*2950*/  BSSY B1, `(.L_x_52) ;  /* 0x0000005000017945 */ /* 0x000fe40003800000 */
[----:B------:R-:W-:-:S05]  /*2960*/  FFMA R91, R100, R154, R91 ;  /* 0x0000009a645b7223 */ /* 0x000fca000000005b */
[----:B------:R0:W-:Y:S05]  /*2970*/  @P2 STG.E desc[UR36][R12.64+0x60], R91 ;  /* 0x0000605b0c002986 */ /* 0x0001ea000c101924 */
[----:B------:R-:W-:Y:S05]  /*2980*/  @!P3 BRA `(.L_x_53) ;  /* 0x000000000004b947 */ /* 0x000fea0003800000 */
[----:B------:R0:W5:Y:S02]  /*2990*/  LDG.E.LTC128B R174, desc[UR36][R162.64+0x64] ;  /* 0x00006424a2ae7981 */ /* 0x000164000c1e1920 */
.L_x_53:
[----:B------:R-:W-:Y:S05]  /*29a0*/  BSYNC B1 ;  /* 0x0000000000017941 */ /* 0x000fea0003800000 */
.L_x_52:
[----:B-----5:R-:W-:Y:S01]  /*29b0*/  FMUL R90, R174, R155 ;  /* 0x0000009bae5a7220 */ /* 0x020fe20000400000 */
[----:B------:R-:W-:Y:S01]  /*29c0*/  ISETP.GT.AND P2, PT, R0, 0x18, P1 ;  /* 0x000000180000780c */ /* 0x000fe20000f44270 */
[----:B------:R-:W-:Y:S02]  /*29d0*/  BSSY B1, `(.L_x_54) ;  /* 0x0000005000017945 */ /* 0x000fe40003800000 */
[----:B------:R-:W-:-:S05]  /*29e0*/  FFMA R101, R101, R154, R90 ;  /* 0x0000009a65657223 */ /* 0x000fca000000005a */
[----:B------:R0:W-:Y:S05]  /*29f0*/  @P3 STG.E desc[UR36][R12.64+0x64], R101 ;  /* 0x000064650c003986 */ /* 0x0001ea000c101924 */
[----:B------:R-:W-:Y:S05]  /*2a00*/  @!P2 BRA `(.L_x_55) ;  /* 0x000000000004a947 */ /* 0x000fea0003800000 */
[----:B------:R0:W5:Y:S02]  /*2a10*/  LDG.E.LTC128B R174, desc[UR36][R88.64+0x60] ;  /* 0x0000602458ae7981 */ /* 0x000164000c1e1920 */
.L_x_55:
[----:B------:R-:W-:Y:S05]  /*2a20*/  BSYNC B1 ;  /* 0x0000000000017941 */ /* 0x000fea0003800000 */
.L_x_54:
[----:B0----5:R-:W-:Y:S01]  /*2a30*/  FMUL R91, R174, R155 ;  /* 0x0000009bae5b7220 */ /* 0x021fe20000400000 */
[----:B------:R-:W-:Y:S01]  /*2a40*/  @P2 MOV R90, R168 ;  /* 0x000000a8005a2202 */ /* 0x000fe20000000f00 */
[----:B------:R-:W-:Y:S01]  /*2a50*/  BSSY B1, `(.L_x_56) ;  /* 0x0000007000017945 */ /* 0x000fe20003800000 */
[----:B------:R-:W-:Y:S01]  /*2a60*/  ISETP.GT.AND P3, PT, R0, 0x19, P1 ;  /* 0x000000190000780c */ /* 0x000fe20000f64270 */
[----:B------:R-:W-:Y:S01]  /*2a70*/  FFMA R93, R102, R154, R91 ;  /* 0x0000009a665d7223 */ /* 0x000fe2000000005b */
[----:B------:R-:W-:-:S05]  /*2a80*/  @P2 IMAD.MOV.U32 R91, RZ, RZ, R169 ;  /* 0x000000ffff5b2224 */ /* 0x000fca00078e00a9 */
[----:B------:R0:W-:Y:S06]  /*2a90*/  @P2 STG.E desc[UR36][R90.64+0x60], R93 ;  /* 0x0000605d5a002986 */ /* 0x0001ec000c101924 */
[----:B------:R-:W-:Y:S05]  /*2aa0*/  @!P3 BRA `(.L_x_57) ;  /* 0x000000000004b947 */ /* 0x000fea0003800000 */
[----:B------:R0:W5:Y:S02]  /*2ab0*/  LDG.E.LTC128B R174, desc[UR36][R88.64+0x64] ;  /* 0x0000642458ae7981 */ /* 0x000164000c1e1920 */
.L_x_57:
[----:B------:R-:W-:Y:S05]  /*2ac0*/  BSYNC B1 ;  /* 0x0000000000017941 */ /* 0x000fea0003800000 */
.L_x_56:
        /* <DEDUP_REMOVED lines=9> */
.L_x_59:
[----:B------:R-:W-:Y:S05]  /*2b60*/  BSYNC B1 ;  /* 0x0000000000017941 */ /* 0x000fea0003800000 */
.L_x_58:
[----:B0----5:R-:W-:Y:S01]  /*2b70*/  FMUL R91, R174, R155 ;  /* 0x0000009bae5b7220 */ /* 0x021fe20000400000 */
[----:B------:R-:W-:Y:S01]  /*2b80*/  ISETP.GT.AND P3, PT, R0, 0x21, P0 ;  /* 0x000000210000780c */ /* 0x000fe20000764270 */
[----:B------:R-:W-:Y:S02]  /*2b90*/  BSSY B1, `(.L_x_60) ;  /* 0x0000005000017945 */ /* 0x000fe40003800000 */
[----:B------:R-:W-:-:S05]  /*2ba0*/  FFMA R91, R104, R154, R91 ;  /* 0x0000009a685b7223 */ /* 0x000fca000000005b */
[----:B------:R0:W-:Y:S05]  /*2bb0*/  @P2 STG.E desc[UR36][R12.64+0x80], R91 ;  /* 0x0000805b0c002986 */ /* 0x0001ea000c101924 */
[----:B------:R-:W-:Y:S05]  /*2bc0*/  @!P3 BRA `(.L_x_61) ;  /* 0x000000000004b947 */ /* 0x000fea0003800000 */
[----:B------:R0:W5:Y:S02]  /*2bd0*/  LDG.E.LTC128B R174, desc[UR36][R162.64+0x84] ;  /* 0x00008424a2ae7981 */ /* 0x000164000c1e1920 */
.L_x_61:
[----:B------:R-:W-:Y:S05]  /*2be0*/  BSYNC B1 ;  /* 0x0000000000017941 */ /* 0x000fea0003800000 */
.L_x_60:
[----:B-----5:R-:W-:Y:S01]  /*2bf0*/  FMUL R90, R174, R155 ;  /* 0x0000009bae5a7220 */ /* 0x020fe20000400000 */
[----:B------:R-:W-:Y:S01]  /*2c00*/  ISETP.GT.AND P2, PT, R0, 0x20, P1 ;  /* 0x000000200000780c */ /* 0x000fe20000f44270 */
[----:B------:R-:W-:Y:S02]  /*2c10*/  BSSY B1, `(.L_x_62) ;  /* 0x0000005000017945 */ /* 0x000fe40003800000 */
[----:B------:R-:W-:-:S05]  /*2c20*/  FFMA R105, R105, R154, R90 ;  /* 0x0000009a69697223 */ /* 0x000fca000000005a */
[----:B------:R0:W-:Y:S05]  /*2c30*/  @P3 STG.E desc[UR36][R12.64+0x84], R105 ;  /* 0x000084690c003986 */ /* 0x0001ea000c101924 */
[----:B------:R-:W-:Y:S05]  /*2c40*/  @!P2 BRA `(.L_x_63) ;  /* 0x000000000004a947 */ /* 0x000fea0003800000 */
[----:B------:R0:W5:Y:S02]  /*2c50*/  LDG.E.LTC128B R174, desc[UR36][R88.64+0x80] ;  /* 0x0000802458ae7981 */ /* 0x000164000c1e1920 */
.L_x_63:
[----:B------:R-:W-:Y:S05]  /*2c60*/  BSYNC B1 ;  /* 0x0000000000017941 */ /* 0x000fea0003800000 */
.L_x_62:
        /* <DEDUP_REMOVED lines=9> */
.L_x_65:
[----:B------:R-:W-:Y:S05]  /*2d00*/  BSYNC B1 ;  /* 0x0000000000017941 */ /* 0x000fea0003800000 */
.L_x_64:
        /* <DEDUP_REMOVED lines=9> */
.L_x_67:
[----:B------:R-:W-:Y:S05]  /*2da0*/  BSYNC B1 ;  /* 0x0000000000017941 */ /* 0x000fea0003800000 */
.L_x_66:
[----:B0----5:R-:W-:Y:S01]  /*2db0*/  FMUL R91, R174, R155 ;  /* 0x0000009bae5b7220 */ /* 0x021fe20000400000 */
[----:B------:R-:W-:Y:S01]  /*2dc0*/  ISETP.GT.AND P3, PT, R0, 0x29, P0 ;  /* 0x000000290000780c */ /* 0x000fe20000764270 */
[----:B------:R-:W-:Y:S02]  /*2dd0*/  BSSY B1, `(.L_x_68) ;  /* 0x0000005000017945 */ /* 0x000fe40003800000 */
[----:B------:R-:W-:-:S05]  /*2de0*/  FFMA R91, R108, R154, R91 ;  /* 0x0000009a6c5b7223 */ /* 0x000fca000000005b */
[----:B------:R0:W-:Y:S05]  /*2df0*/  @P2 STG.E desc[UR36][R12.64+0xa0], R91 ;  /* 0x0000a05b0c002986 */ /* 0x0001ea000c101924 */
[----:B------:R-:W-:Y:S05]  /*2e00*/  @!P3 BRA `(.L_x_69) ;  /* 0x000000000004b947 */ /* 0x000fea0003800000 */
[----:B------:R0:W5:Y:S02]  /*2e10*/  LDG.E.LTC128B R174, desc[UR36][R162.64+0xa4] ;  /* 0x0000a424a2ae7981 */ /* 0x000164000c1e1920 */
.L_x_69:
[----:B------:R-:W-:Y:S05]  /*2e20*/  BSYNC B1 ;  /* 0x0000000000017941 */ /* 0x000fea0003800000 */
.L_x_68:
[----:B-----5:R-:W-:Y:S01]  /*2e30*/  FMUL R90, R174, R155 ;  /* 0x0000009bae5a7220 */ /* 0x020fe20000400000 */
[----:B------:R-:W-:Y:S01]  /*2e40*/  ISETP.GT.AND P2, PT, R0, 0x28, P1 ;  /* 0x000000280000780c */ /* 0x000fe20000f44270 */
[----:B------:R-:W-:Y:S02]  /*2e50*/  BSSY B1, `(.L_x_70) ;  /* 0x0000005000017945 */ /* 0x000fe40003800000 */
[----:B------:R-:W-:-:S05]  /*2e60*/  FFMA R109, R109, R154, R90 ;  /* 0x0000009a6d6d7223 */ /* 0x000fca000000005a */
[----:B------:R0:W-:Y:S05]  /*2e70*/  @P3 STG.E desc[UR36][R12.64+0xa4], R109 ;  /* 0x0000a46d0c003986 */ /* 0x0001ea000c101924 */
[----:B------:R-:W-:Y:S05]  /*2e80*/  @!P2 BRA `(.L_x_71) ;  /* 0x000000000004a947 */ /* 0x000fea0003800000 */
[----:B------:R0:W5:Y:S02]  /*2e90*/  LDG.E.LTC128B R174, desc[UR36][R88.64+0xa0] ;  /* 0x0000a02458ae7981 */ /* 0x000164000c1e1920 */
.L_x_71:
[----:B------:R-:W-:Y:S05]  /*2ea0*/  BSYNC B1 ;  /* 0x0000000000017941 */ /* 0x000fea0003800000 */
.L_x_70:
        /* <DEDUP_REMOVED lines=9> */
.L_x_73:
[----:B------:R-:W-:Y:S05]  /*2f40*/  BSYNC B1 ;  /* 0x0000000000017941 */ /* 0x000fea0003800000 */
.L_x_72:
        /* <DEDUP_REMOVED lines=9> */
.L_x_75:
[----:B------:R-:W-:Y:S05]  /*2fe0*/  BSYNC B1 ;  /* 0x0000000000017941 */ /* 0x000fea0003800000 */
.L_x_74:
[----:B0----5:R-:W-:Y:S01]  /*2ff0*/  FMUL R91, R174, R155 ;  /* 0x0000009bae5b7220 */ /* 0x021fe20000400000 */
[----:B------:R-:W-:Y:S01]  /*3000*/  ISETP.GT.AND P3, PT, R0, 0x31, P0 ;  /* 0x000000310000780c */ /* 0x000fe20000764270 */
[----:B------:R-:W-:Y:S02]  /*3010*/  BSSY B1, `(.L_x_76) ;  /* 0x0000005000017945 */ /* 0x000fe40003800000 */
[----:B------:R-:W-:-:S05]  /*3020*/  FFMA R91, R112, R154, R91 ;  /* 0x0000009a705b7223 */ /* 0x000fca000000005b */
[----:B------:R0:W-:Y:S05]  /*3030*/  @P2 STG.E desc[UR36][R12.64+0xc0], R91 ;  /* 0x0000c05b0c002986 */ /* 0x0001ea000c101924 */
[----:B------:R-:W-:Y:S05]  /*3040*/  @!P3 BRA `(.L_x_77) ;  /* 0x000000000004b947 */ /* 0x000fea0003800000 */
[----:B------:R0:W5:Y:S02]  /*3050*/  LDG.E.LTC128B R174, desc[UR36][R162.64+0xc4] ;  /* 0x0000c424a2ae7981 */ /* 0x000164000c1e1920 */
.L_x_77:
[----:B------:R-:W-:Y:S05]  /*3060*/  BSYNC B1 ;  /* 0x0000000000017941 */ /* 0x000fea0003800000 */
.L_x_76:
[----:B-----5:R-:W-:Y:S01]  /*3070*/  FMUL R90, R174, R155 ;  /* 0x0000009bae5a7220 */ /* 0x020fe20000400000 */
[----:B------:R-:W-:Y:S01]  /*3080*/  ISETP.GT.AND P2, PT, R0, 0x30, P1 ;  /* 0x000000300000780c */ /* 0x000fe20000f44270 */
[----:B------:R-:W-:Y:S02]  /*3090*/  BSSY B1, `(.L_x_78) ;  /* 0x0000005000017945 */ /* 0x000fe40003800000 */
[----:B------:R-:W-:-:S05]  /*30a0*/  FFMA R113, R113, R154, R90 ;  /* 0x0000009a71717223 */ /* 0x000fca000000005a */
[----:B------:R0:W-:Y:S05]  /*30b0*/  @P3 STG.E desc[UR36][R12.64+0xc4], R113 ;  /* 0x0000c4710c003986 */ /* 0x0001ea000c101924 */
[----:B------:R-:W-:Y:S05]  /*30c0*/  @!P2 BRA `(.L_x_79) ;  /* 0x000000000004a947 */ /* 0x000fea0003800000 */
[----:B------:R0:W5:Y:S02]  /*30d0*/  LDG.E.LTC128B R174, desc[UR36][R88.64+0xc0] ;  /* 0x0000c02458ae7981 */ /* 0x000164000c1e1920 */
.L_x_79:
[----:B------:R-:W-:Y:S05]  /*30e0*/  BSYNC B1 ;  /* 0x0000000000017941 */ /* 0x000fea0003800000 */
.L_x_78:
        /* <DEDUP_REMOVED lines=9> */
.L_x_81:
[----:B------:R-:W-:Y:S05]  /*3180*/  BSYNC B1 ;  /* 0x0000000000017941 */ /* 0x000fea0003800000 */
.L_x_80:
        /* <DEDUP_REMOVED lines=9> */
.L_x_83:
[----:B------:R-:W-:Y:S05]  /*3220*/  BSYNC B1 ;  /* 0x0000000000017941 */ /* 0x000fea0003800000 */
.L_x_82:
[----:B0----5:R-:W-:Y:S01]  /*3230*/  FMUL R91, R174, R155 ;  /* 0x0000009bae5b7220 */ /* 0x021fe20000400000 */
[----:B------:R-:W-:Y:S01]  /*3240*/  ISETP.GT.AND P3, PT, R0, 0x39, P0 ;  /* 0x000000390000780c */ /* 0x000fe20000764270 */
[----:B------:R-:W-:Y:S02]  /*3250*/  BSSY B1, `(.L_x_84) ;  /* 0x0000005000017945 */ /* 0x000fe40003800000 */
[----:B------:R-:W-:-:S05]  /*3260*/  FFMA R91, R116, R154, R91 ;  /* 0x0000009a745b7223 */ /* 0x000fca000000005b */
[----:B------:R0:W-:Y:S05]  /*3270*/  @P2 STG.E desc[UR36][R12.64+0xe0], R91 ;  /* 0x0000e05b0c002986 */ /* 0x0001ea000c101924 */
[----:B------:R-:W-:Y:S05]  /*3280*/  @!P3 BRA `(.L_x_85) ;  /* 0x000000000004b947 */ /* 0x000fea0003800000 */
[----:B------:R0:W5:Y:S02]  /*3290*/  LDG.E.LTC128B R174, desc[UR36][R162.64+0xe4] ;  /* 0x0000e424a2ae7981 */ /* 0x000164000c1e1920 */
.L_x_85:
[----:B------:R-:W-:Y:S05]  /*32a0*/  BSYNC B1 ;  /* 0x0000000000017941 */ /* 0x000fea0003800000 */
.L_x_84:
[----:B-----5:R-:W-:Y:S01]  /*32b0*/  FMUL R90, R174, R155 ;  /* 0x0000009bae5a7220 */ /* 0x020fe20000400000 */
[----:B------:R-:W-:Y:S01]  /*32c0*/  ISETP.GT.AND P2, PT, R0, 0x38, P1 ;  /* 0x000000380000780c */ /* 0x000fe20000f44270 */
[----:B------:R-:W-:Y:S02]  /*32d0*/  BSSY B1, `(.L_x_86) ;  /* 0x0000005000017945 */ /* 0x000fe40003800000 */
[----:B------:R-:W-:-:S05]  /*32e0*/  FFMA R117, R117, R154, R90 ;  /* 0x0000009a75757223 */ /* 0x000fca000000005a */
[----:B------:R0:W-:Y:S05]  /*32f0*/  @P3 STG.E desc[UR36][R12.64+0xe4], R117 ;  /* 0x0000e4750c003986 */ /* 0x0001ea000c101924 */
[----:B------:R-:W-:Y:S05]  /*3300*/  @!P2 BRA `(.L_x_87) ;  /* 0x000000000004a947 */ /* 0x000fea0003800000 */
[----:B------:R0:W5:Y:S02]  /*3310*/  LDG.E.LTC128B R174, desc[UR36][R88.64+0xe0] ;  /* 0x0000e02458ae7981 */ /* 0x000164000c1e1920 */
.L_x_87:
[----:B------:R-:W-:Y:S05]  /*3320*/  BSYNC B1 ;  /* 0x0000000000017941 */ /* 0x000fea0003800000 */
.L_x_86:
        /* <DEDUP_REMOVED lines=9> */
.L_x_89:
[----:B------:R-:W-:Y:S05]  /*33c0*/  BSYNC B1 ;  /* 0x0000000000017941 */ /* 0x000fea0003800000 */
.L_x_88:
        /* <DEDUP_REMOVED lines=9> */
.L_x_91:
[----:B------:R-:W-:Y:S05]  /*3460*/  BSYNC B1 ;  /* 0x0000000000017941 */ /* 0x000fea0003800000 */
.L_x_90:
[----:B0----5:R-:W-:Y:S01]  /*3470*/  FMUL R91, R174, R155 ;  /* 0x0000009bae5b7220 */ /* 0x021fe20000400000 */
[----:B------:R-:W-:Y:S01]  /*3480*/  ISETP.GT.AND P3, PT, R0, 0x41, P0 ;  /* 0x000000410000780c */ /* 0x000fe20000764270 */
[----:B------:R-:W-:Y:S02]  /*3490*/  BSSY B1, `(.L_x_92) ;  /* 0x0000005000017945 */ /* 0x000fe40003800000 */
[----:B------:R-:W-:-:S05]  /*34a0*/  FFMA R91, R120, R154, R91 ;  /* 0x0000009a785b7223 */ /* 0x000fca000000005b */
[----:B------:R0:W-:Y:S05]  /*34b0*/  @P2 STG.E desc[UR36][R12.64+0x100], R91 ;  /* 0x0001005b0c002986 */ /* 0x0001ea000c101924 */
[----:B------:R-:W-:Y:S05]  /*34c0*/  @!P3 BRA `(.L_x_93) ;  /* 0x000000000004b947 */ /* 0x000fea0003800000 */
[----:B------:R0:W5:Y:S02]  /*34d0*/  LDG.E.LTC128B R174, desc[UR36][R162.64+0x104] ;  /* 0x00010424a2ae7981 */ /* 0x000164000c1e1920 */
.L_x_93:
[----:B------:R-:W-:Y:S05]  /*34e0*/  BSYNC B1 ;  /* 0x0000000000017941 */ /* 0x000fea0003800000 */
.L_x_92:
[----:B-----5:R-:W-:Y:S01]  /*34f0*/  FMUL R90, R174, R155 ;  /* 0x0000009bae5a7220 */ /* 0x020fe20000400000 */
[----:B------:R-:W-:Y:S01]  /*3500*/  ISETP.GT.AND P2, PT, R0, 0x40, P1 ;  /* 0x000000400000780c */ /* 0x000fe20000f44270 */
[----:B------:R-:W-:Y:S02]  /*3510*/  BSSY B1, `(.L_x_94) ;  /* 0x0000005000017945 */ /* 0x000fe40003800000 */
[----:B------:R-:W-:-:S05]  /*3520*/  FFMA R121, R121, R154, R90 ;  /* 0x0000009a79797223 */ /* 0x000fca000000005a */
[----:B------:R0:W-:Y:S05]  /*3530*/  @P3 STG.E desc[UR36][R12.64+0x104], R121 ;  /* 0x000104790c003986 */ /* 0x0001ea000c101924 */
[----:B------:R-:W-:Y:S05]  /*3540*/  @!P2 BRA `(.L_x_95) ;  /* 0x000000000004a947 */ /* 0x000fea0003800000 */
[----:B------:R0:W5:Y:S02]  /*3550*/  LDG.E.LTC128B R174, desc[UR36][R88.64+0x100] ;  /* 0x0001002458ae7981 */ /* 0x000164000c1e1920 */
.L_x_95:
[----:B------:R-:W-:Y:S05]  /*3560*/  BSYNC B1 ;  /* 0x0000000000017941 */ /* 0x000fea0003800000 */
.L_x_94:
        /* <DEDUP_REMOVED lines=9> */
.L_x_97:
[----:B------:R-:W-:Y:S05]  /*3600*/  BSYNC B1 ;  /* 0x0000000000017941 */ /* 0x000fea0003800000 */
.L_x_96:
        /* <DEDUP_REMOVED lines=9> */
.L_x_99:
[----:B------:R-:W-:Y:S05]  /*36a0*/  BSYNC B1 ;  /* 0x0000000000017941 */ /* 0x000fea0003800000 */
.L_x_98:
[----:B0----5:R-:W-:Y:S01]  /*36b0*/  FMUL R91, R174, R155 ;  /* 0x0000009bae5b7220 */ /* 0x021fe20000400000 */
[----:B------:R-:W-:Y:S01]  /*36c0*/  ISETP.GT.AND P3, PT, R0, 0x49, P0 ;  /* 0x000000490000780c */ /* 0x000fe20000764270 */
[----:B------:R-:W-:Y:S02]  /*36d0*/  BSSY B1, `(.L_x_100) ;  /* 0x0000005000017945 */ /* 0x000fe40003800000 */
[----:B------:R-:W-:-:S05]  /*36e0*/  FFMA R91, R124, R154, R91 ;  /* 0x0000009a7c5b7223 */ /* 0x000fca000000005b */
[----:B------:R0:W-:Y:S05]  /*36f0*/  @P2 STG.E desc[UR36][R12.64+0x120], R91 ;  /* 0x0001205b0c002986 */ /* 0x0001ea000c101924 */
[----:B------:R-:W-:Y:S05]  /*3700*/  @!P3 BRA `(.L_x_101) ;  /* 0x000000000004b947 */ /* 0x000fea0003800000 */
[----:B------:R0:W5:Y:S02]  /*3710*/  LDG.E.LTC128B R174, desc[UR36][R162.64+0x124] ;  /* 0x00012424a2ae7981 */ /* 0x000164000c1e1920 */
.L_x_101:
[----:B------:R-:W-:Y:S05]  /*3720*/  BSYNC B1 ;  /* 0x0000000000017941 */ /* 0x000fea0003800000 */
.L_x_100:
[----:B-----5:R-:W-:Y:S01]  /*3730*/  FMUL R90, R174, R155 ;  /* 0x0000009bae5a7220 */ /* 0x020fe20000400000 */
[----:B------:R-:W-:Y:S01]  /*3740*/  ISETP.GT.AND P2, PT, R0, 0x48, P1 ;  /* 0x000000480000780c */ /* 0x000fe20000f44270 */
[----:B------:R-:W-:Y:S02]  /*3750*/  BSSY B1, `(.L_x_102) ;  /* 0x0000005000017945 */ /* 0x000fe40003800000 */
[----:B------:R-:W-:-:S05]  /*3760*/  FFMA R125, R125, R154, R90 ;  /* 0x0000009a7d7d7223 */ /* 0x000fca000000005a */
[----:B------:R0:W-:Y:S05]  /*3770*/  @P3 STG.E desc[UR36][R12.64+0x124], R125 ;  /* 0x0001247d0c003986 */ /* 0x0001ea000c101924 */
[----:B------:R-:W-:Y:S05]  /*3780*/  @!P2 BRA `(.L_x_103) ;  /* 0x000000000004a947 */ /* 0x000fea0003800000 */
[----:B------:R0:W5:Y:S02]  /*3790*/  LDG.E.LTC128B R174, desc[UR36][R88.64+0x120] ;  /* 0x0001202458ae7981 */ /* 0x000164000c1e1920 */
.L_x_103:
[----:B------:R-:W-:Y:S05]  /*37a0*/  BSYNC B1 ;  /* 0x0000000000017941 */ /* 0x000fea0003800000 */
.L_x_102:
        /* <DEDUP_REMOVED lines=9> */
.L_x_105:
[----:B------:R-:W-:Y:S05]  /*3840*/  BSYNC B1 ;  /* 0x0000000000017941 */ /* 0x000fea0003800000 */
.L_x_104:
        /* <DEDUP_REMOVED lines=9> */
.L_x_107:
[----:B------:R-:W-:Y:S05]  /*38e0*/  BSYNC B1 ;  /* 0x0000000000017941 */ /* 0x000fea0003800000 */
.L_x_106:
[----:B0----5:R-:W-:Y:S01]  /*38f0*/  FMUL R91, R174, R155 ;  /* 0x0000009bae5b7220 */ /* 0x021fe20000400000 */
[----:B------:R-:W-:Y:S01]  /*3900*/  ISETP.GT.AND P3, PT, R0, 0x51, P0 ;  /* 0x000000510000780c */ /* 0x000fe20000764270 */
[----:B------:R-:W-:Y:S02]  /*3910*/  BSSY B1, `(.L_x_108) ;  /* 0x0000005000017945 */ /* 0x000fe40003800000 */
[----:B------:R-:W-:-:S05]  /*3920*/  FFMA R91, R128, R154, R91 ;  /* 0x0000009a805b7223 */ /* 0x000fca000000005b */
[----:B------:R0:W-:Y:S05]  /*3930*/  @P2 STG.E desc[UR36][R12.64+0x140], R91 ;  /* 0x0001405b0c002986 */ /* 0x0001ea000c101924 */
[----:B------:R-:W-:Y:S05]  /*3940*/  @!P3 BRA `(.L_x_109) ;  /* 0x000000000004b947 */ /* 0x000fea0003800000 */
[----:B------:R0:W5:Y:S02]  /*3950*/  LDG.E.LTC128B R174, desc[UR36][R162.64+0x144] ;  /* 0x00014424a2ae7981 */ /* 0x000164000c1e1920 */
.L_x_109:
[----:B------:R-:W-:Y:S05]  /*3960*/  BSYNC B1 ;  /* 0x0000000000017941 */ /* 0x000fea0003800000 */
.L_x_108:
[----:B-----5:R-:W-:Y:S01]  /*3970*/  FMUL R90, R174, R155 ;  /* 0x0000009bae5a7220 */ /* 0x020fe20000400000 */
[----:B------:R-:W-:Y:S01]  /*3980*/  ISETP.GT.AND P2, PT, R0, 0x50, P1 ;  /* 0x000000500000780c */ /* 0x000fe20000f44270 */
[----:B------:R-:W-:Y:S02]  /*3990*/  BSSY B1, `(.L_x_110) ;  /* 0x0000005000017945 */ /* 0x000fe40003800000 */
[----:B------:R-:W-:-:S05]  /*39a0*/  FFMA R129, R129, R154, R90 ;  /* 0x0000009a81817223 */ /* 0x000fca000000005a */
[----:B------:R0:W-:Y:S05]  /*39b0*/  @P3 STG.E desc[UR36][R12.64+0x144], R129 ;  /* 0x000144810c003986 */ /* 0x0001ea000c101924 */
[----:B------:R-:W-:Y:S05]  /*39c0*/  @!P2 BRA `(.L_x_111) ;  /* 0x000000000004a947 */ /* 0x000fea0003800000 */
[----:B------:R0:W5:Y:S02]  /*39d0*/  LDG.E.LTC128B R174, desc[UR36][R88.64+0x140] ;  /* 0x0001402458ae7981 */ /* 0x000164000c1e1920 */
.L_x_111:
[----:B------:R-:W-:Y:S05]  /*39e0*/  BSYNC B1 ;  /* 0x0000000000017941 */ /* 0x000fea0003800000 */
.L_x_110:
        /* <DEDUP_REMOVED lines=9> */
.L_x_113:
[----:B------:R-:W-:Y:S05]  /*3a80*/  BSYNC B1 ;  /* 0x0000000000017941 */ /* 0x000fea0003800000 */
.L_x_112:
        /* <DEDUP_REMOVED lines=9> */
.L_x_115:
[----:B------:R-:W-:Y:S05]  /*3b20*/  BSYNC B1 ;  /* 0x0000000000017941 */ /* 0x000fea0003800000 */
.L_x_114:
[----:B0----5:R-:W-:Y:S01]  /*3b30*/  FMUL R91, R174, R155 ;  /* 0x0000009bae5b7220 */ /* 0x021fe20000400000 */
[----:B------:R-:W-:Y:S01]  /*3b40*/  ISETP.GT.AND P3, PT, R0, 0x59, P0 ;  /* 0x000000590000780c */ /* 0x000fe20000764270 */
[----:B------:R-:W-:Y:S02]  /*3b50*/  BSSY B1, `(.L_x_116) ;  /* 0x0000005000017945 */ /* 0x000fe40003800000 */
[----:B------:R-:W-:-:S05]  /*3b60*/  FFMA R91, R132, R154, R91 ;  /* 0x0000009a845b7223 */ /* 0x000fca000000005b */
[----:B------:R0:W-:Y:S05]  /*3b70*/  @P2 STG.E desc[UR36][R12.64+0x160], R91 ;  /* 0x0001605b0c002986 */ /* 0x0001ea000c101924 */
[----:B------:R-:W-:Y:S05]  /*3b80*/  @!P3 BRA `(.L_x_117) ;  /* 0x000000000004b947 */ /* 0x000fea0003800000 */
[----:B------:R0:W5:Y:S02]  /*3b90*/  LDG.E.LTC128B R174, desc[UR36][R162.64+0x164] ;  /* 0x00016424a2ae7981 */ /* 0x000164000c1e1920 */
.L_x_117:
[----:B------:R-:W-:Y:S05]  /*3ba0*/  BSYNC B1 ;  /* 0x0000000000017941 */ /* 0x000fea0003800000 */
.L_x_116:
[----:B-----5:R-:W-:Y:S01]  /*3bb0*/  FMUL R90, R174, R155 ;  /* 0x0000009bae5a7220 */ /* 0x020fe20000400000 */
[----:B------:R-:W-:Y:S01]  /*3bc0*/  ISETP.GT.AND P2, PT, R0, 0x58, P1 ;  /* 0x000000580000780c */ /* 0x000fe20000f44270 */
[----:B------:R-:W-:Y:S02]  /*3bd0*/  BSSY B1, `(.L_x_118) ;  /* 0x0000005000017945 */ /* 0x000fe40003800000 */
[----:B------:R-:W-:-:S05]  /*3be0*/  FFMA R133, R133, R154, R90 ;  /* 0x0000009a85857223 */ /* 0x000fca000000005a */
[----:B------:R0:W-:Y:S05]  /*3bf0*/  @P3 STG.E desc[UR36][R12.64+0x164], R133 ;  /* 0x000164850c003986 */ /* 0x0001ea000c101924 */
[----:B------:R-:W-:Y:S05]  /*3c00*/  @!P2 BRA `(.L_x_119) ;  /* 0x000000000004a947 */ /* 0x000fea0003800000 */
[----:B------:R0:W5:Y:S02]  /*3c10*/  LDG.E.LTC128B R174, desc[UR36][R88.64+0x160] ;  /* 0x0001602458ae7981 */ /* 0x000164000c1e1920 */
.L_x_119:
[----:B------:R-:W-:Y:S05]  /*3c20*/  BSYNC B1 ;  /* 0x0000000000017941 */ /* 0x000fea0003800000 */
.L_x_118:
        /* <DEDUP_REMOVED lines=9> */
.L_x_121:
[----:B------:R-:W-:Y:S05]  /*3cc0*/  BSYNC B1 ;  /* 0x0000000000017941 */ /* 0x000fea0003800000 */
.L_x_120:
        /* <DEDUP_REMOVED lines=9> */
.L_x_123:
[----:B------:R-:W-:Y:S05]  /*3d60*/  BSYNC B1 ;  /* 0x0000000000017941 */ /* 0x000fea0003800000 */
.L_x_122:
[----:B0----5:R-:W-:Y:S01]  /*3d70*/  FMUL R91, R174, R155 ;  /* 0x0000009bae5b7220 */ /* 0x021fe20000400000 */
[----:B------:R-:W-:Y:S01]  /*3d80*/  ISETP.GT.AND P3, PT, R0, 0x61, P0 ;  /* 0x000000610000780c */ /* 0x000fe20000764270 */
[----:B------:R-:W-:Y:S02]  /*3d90*/  BSSY B1, `(.L_x_124) ;  /* 0x0000005000017945 */ /* 0x000fe40003800000 */
[----:B------:R-:W-:-:S05]  /*3da0*/  FFMA R91, R136, R154, R91 ;  /* 0x0000009a885b7223 */ /* 0x000fca000000005b */
[----:B------:R0:W-:Y:S05]  /*3db0*/  @P2 STG.E desc[UR36][R12.64+0x180], R91 ;  /* 0x0001805b0c002986 */ /* 0x0001ea000c101924 */
[----:B------:R-:W-:Y:S05]  /*3dc0*/  @!P3 BRA `(.L_x_125) ;  /* 0x000000000004b947 */ /* 0x000fea0003800000 */
[----:B------:R0:W5:Y:S02]  /*3dd0*/  LDG.E.LTC128B R174, desc[UR36][R162.64+0x184] ;  /* 0x00018424a2ae7981 */ /* 0x000164000c1e1920 */
.L_x_125:
[----:B------:R-:W-:Y:S05]  /*3de0*/  BSYNC B1 ;  /* 0x0000000000017941 */ /* 0x000fea0003800000 */
.L_x_124:
[----:B-----5:R-:W-:Y:S01]  /*3df0*/  FMUL R90, R174, R155 ;  /* 0x0000009bae5a7220 */ /* 0x020fe20000400000 */
[----:B------:R-:W-:Y:S01]  /*3e00*/  ISETP.GT.AND P2, PT, R0, 0x60, P1 ;  /* 0x000000600000780c */ /* 0x000fe20000f44270 */
[----:B------:R-:W-:Y:S02]  /*3e10*/  BSSY B1, `(.L_x_126) ;  /* 0x0000005000017945 */ /* 0x000fe40003800000 */
[----:B------:R-:W-:-:S05]  /*3e20*/  FFMA R137, R137, R154, R90 ;  /* 0x0000009a89897223 */ /* 0x000fca000000005a */
[----:B------:R0:W-:Y:S05]  /*3e30*/  @P3 STG.E desc[UR36][R12.64+0x184], R137 ;  /* 0x000184890c003986 */ /* 0x0001ea000c101924 */
[----:B------:R-:W-:Y:S05]  /*3e40*/  @!P2 BRA `(.L_x_127) ;  /* 0x000000000004a947 */ /* 0x000fea0003800000 */
[----:B------:R0:W5:Y:S02]  /*3e50*/  LDG.E.LTC128B R174, desc[UR36][R88.64+0x180] ;  /* 0x0001802458ae7981 */ /* 0x000164000c1e1920 */
.L_x_127:
[----:B------:R-:W-:Y:S05]  /*3e60*/  BSYNC B1 ;  /* 0x0000000000017941 */ /* 0x000fea0003800000 */
.L_x_126:
        /* <DEDUP_REMOVED lines=9> */
.L_x_129:
[----:B------:R-:W-:Y:S05]  /*3f00*/  BSYNC B1 ;  /* 0x0000000000017941 */ /* 0x000fea0003800000 */
.L_x_128:
        /* <DEDUP_REMOVED lines=9> */
.L_x_131:
[----:B------:R-:W-:Y:S05]  /*3fa0*/  BSYNC B1 ;  /* 0x0000000000017941 */ /* 0x000fea0003800000 */
.L_x_130:
[----:B0----5:R-:W-:Y:S01]  /*3fb0*/  FMUL R91, R174, R155 ;  /* 0x0000009bae5b7220 */ /* 0x021fe20000400000 */
[----:B------:R-:W-:Y:S01]  /*3fc0*/  ISETP.GT.AND P3, PT, R0, 0x69, P0 ;  /* 0x000000690000780c */ /* 0x000fe20000764270 */
[----:B------:R-:W-:Y:S02]  /*3fd0*/  BSSY B1, `(.L_x_132) ;  /* 0x0000005000017945 */ /* 0x000fe40003800000 */
[----:B------:R-:W-:-:S05]  /*3fe0*/  FFMA R91, R140, R154, R91 ;  /* 0x0000009a8c5b7223 */ /* 0x000fca000000005b */
[----:B------:R0:W-:Y:S05]  /*3ff0*/  @P2 STG.E desc[UR36][R12.64+0x1a0], R91 ;  /* 0x0001a05b0c002986 */ /* 0x0001ea000c101924 */
[----:B------:R-:W-:Y:S05]  /*4000*/  @!P3 BRA `(.L_x_133) ;  /* 0x000000000004b947 */ /* 0x000fea0003800000 */
[----:B------:R0:W5:Y:S02]  /*4010*/  LDG.E.LTC128B R174, desc[UR36][R162.64+0x1a4] ;  /* 0x0001a424a2ae7981 */ /* 0x000164000c1e1920 */
.L_x_133:
[----:B------:R-:W-:Y:S05]  /*4020*/  BSYNC B1 ;  /* 0x0000000000017941 */ /* 0x000fea0003800000 */
.L_x_132:
[----:B-----5:R-:W-:Y:S01]  /*4030*/  FMUL R90, R174, R155 ;  /* 0x0000009bae5a7220 */ /* 0x020fe20000400000 */
[----:B------:R-:W-:Y:S01]  /*4040*/  ISETP.GT.AND P2, PT, R0, 0x68, P1 ;  /* 0x000000680000780c */ /* 0x000fe20000f44270 */
[----:B------:R-:W-:Y:S02]  /*4050*/  BSSY B1, `(.L_x_134) ;  /* 0x0000005000017945 */ /* 0x000fe40003800000 */
[----:B------:R-:W-:-:S05]  /*4060*/  FFMA R141, R141, R154, R90 ;  /* 0x0000009a8d8d7223 */ /* 0x000fca000000005a */
[----:B------:R0:W-:Y:S05]  /*4070*/  @P3 STG.E desc[UR36][R12.64+0x1a4], R141 ;  /* 0x0001a48d0c003986 */ /* 0x0001ea000c101924 */
[----:B------:R-:W-:Y:S05]  /*4080*/  @!P2 BRA `(.L_x_135) ;  /* 0x000000000004a947 */ /* 0x000fea0003800000 */
[----:B------:R0:W5:Y:S02]  /*4090*/  LDG.E.LTC128B R174, desc[UR36][R88.64+0x1a0] ;  /* 0x0001a02458ae7981 */ /* 0x000164000c1e1920 */
.L_x_135:
[----:B------:R-:W-:Y:S05]  /*40a0*/  BSYNC B1 ;  /* 0x0000000000017941 */ /* 0x000fea0003800000 */
.L_x_134:
        /* <DEDUP_REMOVED lines=9> */
.L_x_137:
[----:B------:R-:W-:Y:S05]  /*4140*/  BSYNC B1 ;  /* 0x0000000000017941 */ /* 0x000fea0003800000 */
.L_x_136:
        /* <DEDUP_REMOVED lines=9> */
.L_x_139:
[----:B------:R-:W-:Y:S05]  /*41e0*/  BSYNC B1 ;  /* 0x0000000000017941 */ /* 0x000fea0003800000 */
.L_x_138:
[----:B0----5:R-:W-:Y:S01]  /*41f0*/  FMUL R91, R174, R155 ;  /* 0x0000009bae5b7220 */ /* 0x021fe20000400000 */
[----:B------:R-:W-:Y:S01]  /*4200*/  ISETP.GT.AND P3, PT, R0, 0x71, P0 ;  /* 0x000000710000780c */ /* 0x000fe20000764270 */
[----:B------:R-:W-:Y:S02]  /*4210*/  BSSY B1, `(.L_x_140) ;  /* 0x0000005000017945 */ /* 0x000fe40003800000 */
[----:B------:R-:W-:-:S05]  /*4220*/  FFMA R91, R144, R154, R91 ;  /* 0x0000009a905b7223 */ /* 0x000fca000000005b */
[----:B------:R0:W-:Y:S05]  /*4230*/  @P2 STG.E desc[UR36][R12.64+0x1c0], R91 ;  /* 0x0001c05b0c002986 */ /* 0x0001ea000c101924 */
[----:B------:R-:W-:Y:S05]  /*4240*/  @!P3 BRA `(.L_x_141) ;  /* 0x000000000004b947 */ /* 0x000fea0003800000 */
[----:B------:R0:W5:Y:S02]  /*4250*/  LDG.E.LTC128B R174, desc[UR36][R162.64+0x1c4] ;  /* 0x0001c424a2ae7981 */ /* 0x000164000c1e1920 */
.L_x_141:
[----:B------:R-:W-:Y:S05]  /*4260*/  BSYNC B1 ;  /* 0x0000000000017941 */ /* 0x000fea0003800000 */
.L_x_140:
[----:B-----5:R-:W-:Y:S01]  /*4270*/  FMUL R90, R174, R155 ;  /* 0x0000009bae5a7220 */ /* 0x020fe20000400000 */
[----:B------:R-:W-:Y:S01]  /*4280*/  ISETP.GT.AND P2, PT, R0, 0x70, P1 ;  /* 0x000000700000780c */ /* 0x000fe20000f44270 */
[----:B------:R-:W-:Y:S02]  /*4290*/  BSSY B1, `(.L_x_142) ;  /* 0x0000005000017945 */ /* 0x000fe40003800000 */
[----:B------:R-:W-:-:S05]  /*42a0*/  FFMA R145, R145, R154, R90 ;  /* 0x0000009a91917223 */ /* 0x000fca000000005a */
[----:B------:R0:W-:Y:S05]  /*42b0*/  @P3 STG.E desc[UR36][R12.64+0x1c4], R145 ;  /* 0x0001c4910c003986 */ /* 0x0001ea000c101924 */
[----:B------:R-:W-:Y:S05]  /*42c0*/  @!P2 BRA `(.L_x_143) ;  /* 0x000000000004a947 */ /* 0x000fea0003800000 */
[----:B------:R0:W5:Y:S02]  /*42d0*/  LDG.E.LTC128B R174, desc[UR36][R88.64+0x1c0] ;  /* 0x0001c02458ae7981 */ /* 0x000164000c1e1920 */
.L_x_143:
[----:B------:R-:W-:Y:S05]  /*42e0*/  BSYNC B1 ;  /* 0x0000000000017941 */ /* 0x000fea0003800000 */
.L_x_142:
        /* <DEDUP_REMOVED lines=9> */
.L_x_145:
[----:B------:R-:W-:Y:S05]  /*4380*/  BSYNC B1 ;  /* 0x0000000000017941 */ /* 0x000fea0003800000 */
.L_x_144:
        /* <DEDUP_REMOVED lines=9> */
.L_x_147:
[----:B------:R-:W-:Y:S05]  /*4420*/  BSYNC B1 ;  /* 0x0000000000017941 */ /* 0x000fea0003800000 */
.L_x_146:
[----:B0----5:R-:W-:Y:S01]  /*4430*/  FMUL R91, R174, R155 ;  /* 0x0000009bae5b7220 */ /* 0x021fe20000400000 */
[----:B------:R-:W-:Y:S01]  /*4440*/  ISETP.GT.AND P0, PT, R0, 0x79, P0 ;  /* 0x000000790000780c */ /* 0x000fe20000704270 */
[----:B------:R-:W-:Y:S01]  /*4450*/  BSSY B1, `(.L_x_148) ;  /* 0x0000006000017945 */ /* 0x000fe20003800000 */
[----:B------:R-:W-:Y:S01]  /*4460*/  IADD3 R153, P2, R153, 0x80, RZ ;  /* 0x0000008099997810 */ /* 0x000fe20007f5e0ff */
[----:B------:R-:W-:-:S05]  /*4470*/  FFMA R91, R148, R154, R91 ;  /* 0x0000009a945b7223 */ /* 0x000fca000000005b */
[----:B------:R0:W-:Y:S05]  /*4480*/  @P4 STG.E desc[UR36][R12.64+0x1e0], R91 ;  /* 0x0001e05b0c004986 */ /* 0x0001ea000c101924 */
[----:B------:R-:W-:Y:S05]  /*4490*/  @!P0 BRA `(.L_x_149) ;  /* 0x0000000000048947 */ /* 0x000fea0003800000 */
[----:B------:R0:W5:Y:S02]  /*44a0*/  LDG.E.LTC128B R174, desc[UR36][R162.64+0x1e4] ;  /* 0x0001e424a2ae7981 */ /* 0x000164000c1e1920 */
.L_x_149:
[----:B------:R-:W-:Y:S05]  /*44b0*/  BSYNC B1 ;  /* 0x0000000000017941 */ /* 0x000fea0003800000 */
.L_x_148:
[----:B------:R-:W-:Y:S01]  /*44c0*/  IADD3.X R9, RZ, R9, RZ, P2, !PT ;  /* 0x00000009ff097210 */ /* 0x000fe200017fe4ff */
[----:B-----5:R-:W-:Y:S01]  /*44d0*/  FMUL R8, R174, R155 ;  /* 0x0000009bae087220 */ /* 0x020fe20000400000 */
[----:B------:R-:W-:Y:S01]  /*44e0*/  ISETP.GT.AND P2, PT, R0, 0x78, P1 ;  /* 0x000000780000780c */ /* 0x000fe20000f44270 */
[----:B------:R-:W-:Y:S02]  /*44f0*/  BSSY B1, `(.L_x_150) ;  /* 0x0000008000017945 */ /* 0x000fe40003800000 */
[----:B------:R-:W-:Y:S01]  /*4500*/  FFMA R149, R149, R154, R8 ;  /* 0x0000009a95957223 */ /* 0x000fe20000000008 */
[----:B------:R-:W-:Y:S02]  /*4510*/  IMAD R90, R9, R156, RZ ;  /* 0x0000009c095a7224 */ /* 0x000fe400078e02ff */
[----:B------:R-:W-:Y:S02]  /*4520*/  @P0 IMAD.MOV.U32 R8, RZ, RZ, R12 ;  /* 0x000000ffff080224 */ /* 0x000fe400078e000c */
[----:B------:R-:W-:-:S05]  /*4530*/  @P0 IMAD.MOV.U32 R9, RZ, RZ, R13 ;  /* 0x000000ffff090224 */ /* 0x000fca00078e000d */
[----:B------:R0:W-:Y:S01]  /*4540*/  @P0 STG.E desc[UR36][R8.64+0x1e4], R149 ;  /* 0x0001e49508000986 */ /* 0x0001e2000c101924 */
[----:B------:R-:W-:Y:S05]  /*4550*/  @!P2 BRA `(.L_x_151) ;  /* 0x000000000004a947 */ /* 0x000fea0003800000 */
[----:B------:R0:W5:Y:S02]  /*4560*/  LDG.E.LTC128B R174, desc[UR36][R88.64+0x1e0] ;  /* 0x0001e02458ae7981 */ /* 0x000164000c1e1920 */
.L_x_151:
[----:B------:R-:W-:Y:S05]  /*4570*/  BSYNC B1 ;  /* 0x0000000000017941 */ /* 0x000fea0003800000 */
.L_x_150:
[----:B0----5:R-:W-:Y:S01]  /*4580*/  FMUL R9, R174, R155 ;  /* 0x0000009bae097220 */ /* 0x021fe20000400000 */
[----:B------:R-:W-:Y:S01]  /*4590*/  @P2 MOV R8, R168 ;  /* 0x000000a800082202 */ /* 0x000fe20000000f00 */
[----:B------:R-:W-:Y:S01]  /*45a0*/  IMAD R93, R153, R157, R90 ;  /* 0x0000009d995d7224 */ /* 0x000fe200078e025a */
[----:B------:R-:W-:Y:S01]  /*45b0*/  ISETP.GT.AND P1, PT, R0, 0x79, P1 ;  /* 0x000000790000780c */ /* 0x000fe20000f24270 */
[----:B------:R-:W-:Y:S01]  /*45c0*/  FFMA R95, R150, R154, R9 ;  /* 0x0000009a965f7223 */ /* 0x000fe20000000009 */
[----:B------:R-:W-:Y:S01]  /*45d0*/  @P2 IMAD.MOV.U32 R9, RZ, RZ, R169 ;  /* 0x000000ffff092224 */ /* 0x000fe200078e00a9 */
[----:B------:R-:W-:Y:S01]  /*45e0*/  ISETP.GT.AND P0, PT, R3, 0x80, PT ;  /* 0x000000800300780c */ /* 0x000fe20003f04270 */
[----:B------:R-:W-:Y:S01]  /*45f0*/  IMAD.WIDE.U32 R90, R153, R156, R20 ;  /* 0x0000009c995a7225 */ /* 0x000fe200078e0014 */
[----:B------:R-:W-:Y:S02]  /*4600*/  BSSY B1, `(.L_x_152) ;  /* 0x0000006000017945 */ /* 0x000fe40003800000 */
[----:B------:R0:W-:Y:S01]  /*4610*/  @P2 STG.E desc[UR36][R8.64+0x1e0], R95 ;  /* 0x0001e05f08002986 */ /* 0x0001e2000c101924 */
[----:B------:R-:W-:Y:S01]  /*4620*/  ISETP.GT.AND P5, PT, R0, RZ, P0 ;  /* 0x000000ff0000720c */ /* 0x000fe200007a4270 */
[----:B------:R-:W-:-:S04]  /*4630*/  IMAD.IADD R92, R91, 0x1, R93 ;  /* 0x000000015b5c7824 */ /* 0x000fc800078e025d */
[----:B------:R-:W-:Y:S08]  /*4640*/  @!P1 BRA `(.L_x_153) ;  /* 0x0000000000049947 */ /* 0x000ff00003800000 */
[----:B------:R0:W5:Y:S02]  /*4650*/  LDG.E.LTC128B R174, desc[UR36][R88.64+0x1e4] ;  /* 0x0001e42458ae7981 */ /* 0x000164000c1e1920 */
.L_x_153:
[----:B------:R-:W-:Y:S05]  /*4660*/  BSYNC B1 ;  /* 0x0000000000017941 */ /* 0x000fea0003800000 */
.L_x_152:
[----:B0--3-5:R-:W-:Y:S01]  /*4670*/  FMUL R88, R174, R155 ;  /* 0x0000009bae587220 */ /* 0x029fe20000400000 */
[----:B------:R-:W-:-:S03]  /*4680*/  LEA R8, P2, R90, R10, 0x2 ;  /* 0x0000000a5a087211 */ /* 0x000fc600078410ff */
[----:B------:R-:W-:Y:S01]  /*4690*/  FFMA R151, R151, R154, R88 ;  /* 0x0000009a97977223 */ /* 0x000fe20000000058 */
[----:B------:R-:W-:-:S04]  /*46a0*/  LEA.HI.X R9, R90, R11, R92, 0x2, P2 ;  /* 0x0000000b5a097211 */ /* 0x000fc800010f145c */
[----:B------:R0:W-:Y:S04]  /*46b0*/  @P1 STG.E desc[UR36][R168.64+0x1e4], R151 ;  /* 0x0001e497a8001986 */ /* 0x0001e8000c101924 */
[----:B------:R3:W2:Y:S01]  /*46c0*/  @P5 LDG.E.LTC128B R174, desc[UR36][R8.64] ;  /* 0x0000002408ae5981 */ /* 0x0006a2000c1e1920 */
[-C--:B------:R-:W-:Y:S01]  /*46d0*/  IMAD.WIDE.U32 R88, R153, R156.reuse, R6 ;  /* 0x0000009c99587225 */ /* 0x080fe200078e0006 */
[----:B------:R-:W-:Y:S01]  /*46e0*/  SHF.L.U64.HI R97, R4, 0x9, R5 ;  /* 0x0000000904617819 */ /* 0x000fe20000010205 */
[----:B------:R-:W-:Y:S01]  /*46f0*/  BSSY B1, `(.L_x_154) ;  /* 0x0000013000017945 */ /* 0x000fe20003800000 */
[----:B------:R-:W-:Y:S01]  /*4700*/  ISETP.GT.AND P4, PT, R0, 0x1, P0 ;  /* 0x000000010000780c */ /* 0x000fe20000784270 */
[----:B------:R-:W-:Y:S01]  /*4710*/  IMAD.SHL.U32 R95, R4, 0x200, RZ ;  /* 0x00000200045f7824 */ /* 0x000fe200078e00ff */
[----:B------:R-:W-:Y:S01]  /*4720*/  IADD3 R89, R93, R89, RZ ;  /* 0x000000595d597210 */ /* 0x000fe20007ffe0ff */
[----:B------:R-:W-:-:S04]  /*4730*/  IMAD.WIDE.U32 R156, R153, R156, R160 ;  /* 0x0000009c999c7225 */ /* 0x000fc800078e00a0 */
[----:B------:R-:W-:Y:S01]  /*4740*/  IMAD.WIDE.U32 R90, R23, R14, R88 ;  /* 0x0000000e175a7225 */ /* 0x000fe200078e0058 */
[----:B------:R-:W-:Y:S02]  /*4750*/  IADD3 R88, P2, R95, R12, RZ ;  /* 0x0000000c5f587210 */ /* 0x000fe40007f5e0ff */
[----:B------:R-:W-:Y:S01]  /*4760*/  IADD3 R158, P3, R158, R156, RZ ;  /* 0x0000009c9e9e7210 */ /* 0x000fe20007f7e0ff */
[----:B---3--:R-:W-:Y:S01]  /*4770*/  IMAD.IADD R8, R15, 0x1, R91 ;  /* 0x000000010f087824 */ /* 0x008fe200078e025b */
[----:B------:R-:W-:Y:S01]  /*4780*/  IADD3.X R89, R97, R13, RZ, P2, !PT ;  /* 0x0000000d61597210 */ /* 0x000fe200017fe4ff */
[----:B------:R-:W-:Y:S01]  /*4790*/  IMAD.IADD R157, R93, 0x1, R157 ;  /* 0x000000015d9d7824 */ /* 0x000fe200078e029d */
[----:B------:R-:W-:Y:S02]  /*47a0*/  LEA R4, P1, R90, R10, 0x2 ;  /* 0x0000000a5a047211 */ /* 0x000fe400078210ff */
[----:B------:R-:W-:Y:S01]  /*47b0*/  IADD3 R92, P2, R6, R156, RZ ;  /* 0x0000009c065c7210 */ /* 0x000fe20007f5e0ff */
[----:B--2---:R-:W-:-:S04]  /*47c0*/  FMUL R5, R174, R155 ;  /* 0x0000009bae057220 */ /* 0x004fc80000400000 */
[----:B------:R-:W-:Y:S01]  /*47d0*/  FFMA R9, R24, R154, R5 ;  /* 0x0000009a18097223 */ /* 0x000fe20000000005 */
[----:B------:R-:W-:-:S04]  /*47e0*/  LEA.HI.X R5, R90, R11, R8, 0x2, P1 ;  /* 0x0000000b5a057211 */ /* 0x000fc800008f1408 */
[----:B------:R0:W-:Y:S01]  /*47f0*/  @P5 STG.E desc[UR36][R88.64], R9 ;  /* 0x0000000958005986 */ /* 0x0001e2000c101924 */
[----:B------:R-:W-:Y:S05]  /*4800*/  @!P4 BRA `(.L_x_155) ;  /* 0x000000000004c947 */ /* 0x000fea0003800000 */
[----:B------:R2:W5:Y:S02]  /*4810*/  LDG.E.LTC128B R174, desc[UR36][R4.64+0x4] ;  /* 0x0000042404ae7981 */ /* 0x000564000c1e1920 */
.L_x_155:
[----:B------:R-:W-:Y:S05]  /*4820*/  BSYNC B1 ;  /* 0x0000000000017941 */ /* 0x000fea0003800000 */
.L_x_154:
[----:B-----5:R-:W-:Y:S01]  /*4830*/  FMUL R6, R174, R155 ;  /* 0x0000009bae067220 */ /* 0x020fe20000400000 */
[----:B------:R-:W-:Y:S01]  /*4840*/  @P4 IMAD.MOV.U32 R24, RZ, RZ, R88 ;  /* 0x000000ffff184224 */ /* 0x000fe200078e0058 */
[----:B------:R-:W-:Y:S01]  /*4850*/  ISETP.GT.AND P1, PT, R3, 0x88, PT ;  /* 0x000000880300780c */ /* 0x000fe20003f24270 */
[----:B------:R-:W-:Y:S02]  /*4860*/  IMAD.X R3, R157, 0x1, R21, P3 ;  /* 0x000000019d037824 */ /* 0x000fe400018e0615 */
[----:B0-----:R-:W-:Y:S01]  /*4870*/  FFMA R9, R25, R154, R6 ;  /* 0x0000009a19097223 */ /* 0x001fe20000000006 */
[----:B------:R-:W-:Y:S01]  /*4880*/  @P4 IMAD.MOV.U32 R25, RZ, RZ, R89 ;  /* 0x000000ffff194224 */ /* 0x000fe200078e0059 */
[----:B------:R-:W-:Y:S01]  /*4890*/  IADD3.X R93, R7, R157, RZ, P2, !PT ;  /* 0x0000009d075d7210 */ /* 0x000fe200017fe4ff */
[----:B------:R-:W-:Y:S01]  /*48a0*/  BSSY B1, `(.L_x_156) ;  /* 0x000000a000017945 */ /* 0x000fe20003800000 */
[----:B------:R-:W-:Y:S02]  /*48b0*/  ISETP.GT.AND P2, PT, R0, RZ, P1 ;  /* 0x000000ff0000720c */ /* 0x000fe40000f44270 */
[----:B------:R0:W-:Y:S01]  /*48c0*/  @P4 STG.E desc[UR36][R24.64+0x4], R9 ;  /* 0x0000040918004986 */ /* 0x0001e2000c101924 */
[----:B------:R-:W-:Y:S01]  /*48d0*/  IMAD.WIDE.U32 R20, R23, R14, R92 ;  /* 0x0000000e17147225 */ /* 0x000fe200078e005c */
[----:B------:R-:W-:-:S02]  /*48e0*/  LEA R6, P5, R158, R10, 0x2 ;  /* 0x0000000a9e067211 */ /* 0x000fc400078a10ff */
[----:B------:R-:W-:Y:S02]  /*48f0*/  IADD3 R8, P3, R88, R165, RZ ;  /* 0x000000a558087210 */ /* 0x000fe40007f7e0ff */
[----:B------:R-:W-:Y:S02]  /*4900*/  LEA.HI.X R7, R158, R11, R3, 0x2, P5 ;  /* 0x0000000b9e077211 */ /* 0x000fe400028f1403 */
[----:B------:R-:W-:-:S03]  /*4910*/  IADD3 R15, R15, R21, RZ ;  /* 0x000000150f0f7210 */ /* 0x000fc60007ffe0ff */
[----:B------:R-:W-:Y:S06]  /*4920*/  @!P2 BRA `(.L_x_157) ;  /* 0x000000000004a947 */ /* 0x000fec0003800000 */
[----:B------:R3:W5:Y:S02]  /*4930*/  LDG.E.LTC128B R174, desc[UR36][R6.64] ;  /* 0x0000002406ae7981 */ /* 0x000764000c1e1920 */
.L_x_157:
[----:B------:R-:W-:Y:S05]  /*4940*/  BSYNC B1 ;  /* 0x0000000000017941 */ /* 0x000fea0003800000 */
.L_x_156:
[----:B-----5:R-:W-:Y:S01]  /*4950*/  FMUL R3, R174, R155 ;  /* 0x0000009bae037220 */ /* 0x020fe20000400000 */
[----:B0-----:R-:W-:Y:S01]  /*4960*/  IMAD.X R9, R89, 0x1, R167, P3 ;  /* 0x0000000159097824 */ /* 0x001fe200018e06a7 */
[----:B------:R-:W-:Y:S01]  /*4970*/  ISETP.GT.AND P4, PT, R0, 0x1, P1 ;  /* 0x000000010000780c */ /* 0x000fe20000f84270 */
[----:B------:R-:W-:Y:S01]  /*4980*/  BSSY B1, `(.L_x_158) ;  /* 0x0000007000017945 */ /* 0x000fe20003800000 */
[----:B------:R-:W-:Y:S01]  /*4990*/  FFMA R3, R26, R154, R3 ;  /* 0x0000009a1a037223 */ /* 0x000fe20000000003 */
[----:B------:R-:W-:-:S04]  /*49a0*/  LEA R10, P5, R20, R10, 0x2 ;  /* 0x0000000a140a7211 */ /* 0x000fc800078a10ff */
[----:B------:R0:W-:Y:S01]  /*49b0*/  @P2 STG.E desc[UR36][R8.64], R3 ;  /* 0x0000000308002986 */ /* 0x0001e2000c101924 */
[----:B------:R-:W-:-:S05]  /*49c0*/  LEA.HI.X R11, R20, R11, R15, 0x2, P5 ;  /* 0x0000000b140b7211 */ /* 0x000fca00028f140f */
[----:B------:R-:W-:Y:S05]  /*49d0*/  @!P4 BRA `(.L_x_159) ;  /* 0x000000000004c947 */ /* 0x000fea0003800000 */
[----:B------:R0:W5:Y:S02]  /*49e0*/  LDG.E.LTC128B R174, desc[UR36][R10.64+0x4] ;  /* 0x000004240aae7981 */ /* 0x000164000c1e1920 */
.L_x_159:
[----:B------:R-:W-:Y:S05]  /*49f0*/  BSYNC B1 ;  /* 0x0000000000017941 */ /* 0x000fea0003800000 */
.L_x_158:
[----:B---3-5:R-:W-:Y:S01]  /*4a00*/  FMUL R6, R174, R155 ;  /* 0x0000009bae067220 */ /* 0x028fe20000400000 */
[----:B------:R-:W-:Y:S01]  /*4a10*/  ISETP.GT.AND P2, PT, R0, 0x8, P0 ;  /* 0x000000080000780c */ /* 0x000fe20000744270 */
[----:B------:R-:W-:Y:S02]  /*4a20*/  BSSY B1, `(.L_x_160) ;  /* 0x0000005000017945 */ /* 0x000fe40003800000 */
[----:B------:R-:W-:-:S05]  /*4a30*/  FFMA R27, R27, R154, R6 ;  /* 0x0000009a1b1b7223 */ /* 0x000fca0000000006 */
[----:B------:R3:W-:Y:S05]  /*4a40*/  @P4 STG.E desc[UR36][R8.64+0x4], R27 ;  /* 0x0000041b08004986 */ /* 0x0007ea000c101924 */
[----:B------:R-:W-:Y:S05]  /*4a50*/  @!P2 BRA `(.L_x_161) ;  /* 0x000000000004a947 */ /* 0x000fea0003800000 */
[----:B------:R0:W5:Y:S02]  /*4a60*/  LDG.E.LTC128B R174, desc[UR36][R4.64+0x20] ;  /* 0x0000202404ae7981 */ /* 0x000164000c1e1920 */
.L_x_161:
[----:B------:R-:W-:Y:S05]  /*4a70*/  BSYNC B1 ;  /* 0x0000000000017941 */ /* 0x000fea0003800000 */
.L_x_160:
[----:B0----5:R-:W-:Y:S01]  /*4a80*/  FMUL R3, R174, R155 ;  /* 0x0000009bae037220 */ /* 0x021fe20000400000 */
[----:B------:R-:W-:Y:S01]  /*4a90*/  IMAD.MOV.U32 R6, RZ, RZ, R88 ;  /* 0x000000ffff067224 */ /* 0x000fe200078e0058 */
[----:B------:R-:W-:Y:S01]  /*4aa0*/  MOV R7, R89 ;  /* 0x0000005900077202 */ /* 0x000fe20000000f00 */
[----:B------:R-:W-:Y:S01]  /*4ab0*/  BSSY B1, `(.L_x_162) ;  /* 0x0000006000017945 */ /* 0x000fe20003800000 */
[----:B------:R-:W-:Y:S01]  /*4ac0*/  FFMA R3, R28, R154, R3 ;  /* 0x0000009a1c037223 */ /* 0x000fe20000000003 */
[----:B------:R-:W-:-:S04]  /*4ad0*/  ISETP.GT.AND P3, PT, R0, 0x9, P0 ;  /* 0x000000090000780c */ /* 0x000fc80000764270 */
[----:B------:R0:W-:Y:S09]  /*4ae0*/  @P2 STG.E desc[UR36][R6.64+0x20], R3 ;  /* 0x0000200306002986 */ /* 0x0001f2000c101924 */
[----:B------:R-:W-:Y:S05]  /*4af0*/  @!P3 BRA `(.L_x_163) ;  /* 0x000000000004b947 */ /* 0x000fea0003800000 */
[----:B------:R0:W5:Y:S02]  /*4b00*/  LDG.E.LTC128B R174, desc[UR36][R4.64+0x24] ;  /* 0x0000242404ae7981 */ /* 0x000164000c1e1920 */
.L_x_163:
[----:B------:R-:W-:Y:S05]  /*4b10*/  BSYNC B1 ;  /* 0x0000000000017941 */ /* 0x000fea0003800000 */
.L_x_162:
[----:B---3-5:R-:W-:Y:S01]  /*4b20*/  FMUL R8, R174, R155 ;  /* 0x0000009bae087220 */ /* 0x028fe20000400000 */
[----:B------:R-:W-:Y:S01]  /*4b30*/  ISETP.GT.AND P5, PT, R0, 0x8, P1 ;  /* 0x000000080000780c */ /* 0x000fe20000fa4270 */
[----:B------:R-:W-:Y:S01]  /*4b40*/  BSSY B1, `(.L_x_164) ;  /* 0x0000006000017945 */ /* 0x000fe20003800000 */
[----:B------:R-:W-:Y:S01]  /*4b50*/  IADD3 R14, P2, R165, R88, RZ ;  /* 0x00000058a50e7210 */ /* 0x000fe20007f5e0ff */
[----:B------:R-:W-:-:S05]  /*4b60*/  FFMA R29, R29, R154, R8 ;  /* 0x0000009a1d1d7223 */ /* 0x000fca0000000008 */
[----:B------:R3:W-:Y:S05]  /*4b70*/  @P3 STG.E desc[UR36][R6.64+0x24], R29 ;  /* 0x0000241d06003986 */ /* 0x0007ea000c101924 */
[----:B------:R-:W-:Y:S05]  /*4b80*/  @!P5 BRA `(.L_x_165) ;  /* 0x000000000004d947 */ /* 0x000fea0003800000 */
[----:B------:R0:W5:Y:S02]  /*4b90*/  LDG.E.LTC128B R174, desc[UR36][R10.64+0x20] ;  /* 0x000020240aae7981 */ /* 0x000164000c1e1920 */
.L_x_165:
[----:B------:R-:W-:Y:S05]  /*4ba0*/  BSYNC B1 ;  /* 0x0000000000017941 */ /* 0x000fea0003800000 */
.L_x_164:
[----:B0----5:R-:W-:Y:S01]  /*4bb0*/  FMUL R3, R174, R155 ;  /* 0x0000009bae037220 */ /* 0x021fe20000400000 */
[----:B------:R-:W-:Y:S01]  /*4bc0*/  IMAD.X R15, R167, 0x1, R89, P2 ;  /* 0x00000001a70f7824 */ /* 0x000fe200010e0659 */
[----:B------:R-:W-:Y:S01]  /*4bd0*/  ISETP.GT.AND P4, PT, R0, 0x9, P1 ;  /* 0x000000090000780c */ /* 0x000fe20000f84270 */
[----:B------:R-:W-:Y:S01]  /*4be0*/  BSSY B1, `(.L_x_166) ;  /* 0x0000006000017945 */ /* 0x000fe20003800000 */
[----:B------:R-:W-:Y:S01]  /*4bf0*/  FFMA R3, R30, R154, R3 ;  /* 0x0000009a1e037223 */ /* 0x000fe20000000003 */
[----:B------:R-:W-:-:S04]  /*4c00*/  IADD3 R8, P3, P2, R165, R12, R95 ;  /* 0x0000000ca5087210 */ /* 0x000fc80007a7e05f */
[----:B------:R0:W-:Y:S06]  /*4c10*/  @P5 STG.E desc[UR36][R14.64+0x20], R3 ;  /* 0x000020030e005986 */ /* 0x0001ec000c101924 */
[----:B------:R-:W-:Y:S05]  /*4c20*/  @!P4 BRA `(.L_x_167) ;  /* 0x000000000004c947 */ /* 0x000fea0003800000 */
[----:B------:R0:W5:Y:S02]  /*4c30*/  LDG.E.LTC128B R174, desc[UR36][R10.64+0x24] ;  /* 0x000024240aae7981 */ /* 0x000164000c1e1920 */
.L_x_167:
[----:B------:R-:W-:Y:S05]  /*4c40*/  BSYNC B1 ;  /* 0x0000000000017941 */ /* 0x000fea0003800000 */
.L_x_166:
[----:B-----5:R-:W-:Y:S01]  /*4c50*/  FMUL R12, R174, R155 ;  /* 0x0000009bae0c7220 */ /* 0x020fe20000400000 */
[----:B------:R-:W-:Y:S01]  /*4c60*/  IADD3.X R9, R167, R13, R97, P3, P2 ;  /* 0x0000000da7097210 */ /* 0x000fe20001fe4461 */
[----:B------:R-:W-:Y:S01]  /*4c70*/  BSSY B1, `(.L_x_168) ;  /* 0x0000006000017945 */ /* 0x000fe20003800000 */
[----:B------:R-:W-:Y:S01]  /*4c80*/  ISETP.GT.AND P5, PT, R0, 0x10, P0 ;  /* 0x000000100000780c */ /* 0x000fe200007a4270 */
[----:B------:R-:W-:-:S05]  /*4c90*/  FFMA R31, R31, R154, R12 ;  /* 0x0000009a1f1f7223 */ /* 0x000fca000000000c */
[----:B------:R0:W-:Y:S07]  /*4ca0*/  @P4 STG.E desc[UR36][R8.64+0x24], R31 ;  /* 0x0000241f08004986 */ /* 0x0001ee000c101924 */
[----:B------:R-:W-:Y:S05]  /*4cb0*/  @!P5 BRA `(.L_x_169) ;  /* 0x000000000004d947 */ /* 0x000fea0003800000 */
[----:B------:R0:W5:Y:S02]  /*4cc0*/  LDG.E.LTC128B R174, desc[UR36][R4.64+0x40] ;  /* 0x0000402404ae7981 */ /* 0x000164000c1e1920 */
.L_x_169:
[----:B------:R-:W-:Y:S05]  /*4cd0*/  BSYNC B1 ;  /* 0x0000000000017941 */ /* 0x000fea0003800000 */
.L_x_168:
[----:B0----5:R-:W-:Y:S01]  /*4ce0*/  FMUL R3, R174, R155 ;  /* 0x0000009bae037220 */ /* 0x021fe20000400000 */
[----:B------:R-:W-:Y:S01]  /*4cf0*/  ISETP.GT.AND P2, PT, R0, 0x11, P0 ;  /* 0x000000110000780c */ /* 0x000fe20000744270 */
[----:B------:R-:W-:Y:S02]  /*4d00*/  BSSY B1, `(.L_x_170) ;  /* 0x0000005000017945 */ /* 0x000fe40003800000 */
[----:B------:R-:W-:-:S05]  /*4d10*/  FFMA R3, R32, R154, R3 ;  /* 0x0000009a20037223 */ /* 0x000fca0000000003 */
[----:B------:R0:W-:Y:S05]  /*4d20*/  @P5 STG.E desc[UR36][R6.64+0x40], R3 ;  /* 0x0000400306005986 */ /* 0x0001ea000c101924 */
[----:B------:R-:W-:Y:S05]  /*4d30*/  @!P2 BRA `(.L_x_171) ;  /* 0x000000000004a947 */ /* 0x000fea0003800000 */
[----:B------:R0:W5:Y:S02]  /*4d40*/  LDG.E.LTC128B R174, desc[UR36][R4.64+0x44] ;  /* 0x0000442404ae7981 */ /* 0x000164000c1e1920 */
.L_x_171:
[----:B------:R-:W-:Y:S05]  /*4d50*/  BSYNC B1 ;  /* 0x0000000000017941 */ /* 0x000fea0003800000 */
.L_x_170:
[----:B-----5:R-:W-:Y:S01]  /*4d60*/  FMUL R12, R174, R155 ;  /* 0x0000009bae0c7220 */ /* 0x020fe20000400000 */
[----:B------:R-:W-:Y:S01]  /*4d70*/  ISETP.GT.AND P3, PT, R0, 0x10, P1 ;  /* 0x000000100000780c */ /* 0x000fe20000f64270 */
[----:B------:R-:W-:Y:S02]  /*4d80*/  BSSY B1, `(.L_x_172) ;  /* 0x0000005000017945 */ /* 0x000fe40003800000 */
[----:B------:R-:W-:-:S05]  /*4d90*/  FFMA R33, R33, R154, R12 ;  /* 0x0000009a21217223 */ /* 0x000fca000000000c */
[----:B------:R0:W-:Y:S05]  /*4da0*/  @P2 STG.E desc[UR36][R6.64+0x44], R33 ;  /* 0x0000442106002986 */ /* 0x0001ea000c101924 */
[----:B------:R-:W-:Y:S05]  /*4db0*/  @!P3 BRA `(.L_x_173) ;  /* 0x000000000004b947 */ /* 0x000fea0003800000 */
[----:B------:R0:W5:Y:S02]  /*4dc0*/  LDG.E.LTC128B R174, desc[UR36][R10.64+0x40] ;  /* 0x000040240aae7981 */ /* 0x000164000c1e1920 */
.L_x_173:
[----:B------:R-:W-:Y:S05]  /*4dd0*/  BSYNC B1 ;  /* 0x0000000000017941 */ /* 0x000fea0003800000 */
.L_x_172:
[----:B0----5:R-:W-:Y:S01]  /*4de0*/  FMUL R3, R174, R155 ;  /* 0x0000009bae037220 */ /* 0x021fe20000400000 */
[----:B------:R-:W-:Y:S01]  /*4df0*/  ISETP.GT.AND P2, PT, R0, 0x11, P1 ;  /* 0x000000110000780c */ /* 0x000fe20000f44270 */
[----:B------:R-:W-:Y:S02]  /*4e00*/  BSSY B1, `(.L_x_174) ;  /* 0x0000005000017945 */ /* 0x000fe40003800000 */
[----:B------:R-:W-:-:S05]  /*4e10*/  FFMA R3, R34, R154, R3 ;  /* 0x0000009a22037223 */ /* 0x000fca0000000003 */
[----:B------:R0:W-:Y:S05]  /*4e20*/  @P3 STG.E desc[UR36][R8.64+0x40], R3 ;  /* 0x0000400308003986 */ /* 0x0001ea000c101924 */
[----:B------:R-:W-:Y:S05]  /*4e30*/  @!P2 BRA `(.L_x_175) ;  /* 0x000000000004a947 */ /* 0x000fea0003800000 */
[----:B------:R0:W5:Y:S02]  /*4e40*/  LDG.E.LTC128B R174, desc[UR36][R10.64+0x44] ;  /* 0x000044240aae7981 */ /* 0x000164000c1e1920 */
.L_x_175:
[----:B------:R-:W-:Y:S05]  /*4e50*/  BSYNC B1 ;  /* 0x0000000000017941 */ /* 0x000fea0003800000 */
.L_x_174:
[----:B-----5:R-:W-:Y:S01]  /*4e60*/  FMUL R12, R174, R155 ;  /* 0x0000009bae0c7220 */ /* 0x020fe20000400000 */
[----:B------:R-:W-:Y:S01]  /*4e70*/  ISETP.GT.AND P3, PT, R0, 0x18, P0 ;  /* 0x000000180000780c */ /* 0x000fe20000764270 */
[----:B------:R-:W-:Y:S02]  /*4e80*/  BSSY B1, `(.L_x_176) ;  /* 0x0000005000017945 */ /* 0x000fe40003800000 */
[----:B------:R-:W-:-:S05]  /*4e90*/  FFMA R35, R35, R154, R12 ;  /* 0x0000009a23237223 */ /* 0x000fca000000000c */
[----:B------:R0:W-:Y:S05]  /*4ea0*/  @P2 STG.E desc[UR36][R8.64+0x44], R35 ;  /* 0x0000442308002986 */ /* 0x0001ea000c101924 */
[----:B------:R-:W-:Y:S05]  /*4eb0*/  @!P3 BRA `(.L_x_177) ;  /* 0x000000000004b947 */ /* 0x000fea0003800000 */
[----:B------:R0:W5:Y:S02]  /*4ec0*/  LDG.E.LTC128B R174, desc[UR36][R4.64+0x60] ;  /* 0x0000602404ae7981 */ /* 0x000164000c1e1920 */
.L_x_177:
[----:B------:R-:W-:Y:S05]  /*4ed0*/  BSYNC B1 ;  /* 0x0000000000017941 */ /* 0x000fea0003800000 */
.L_x_176:
[----:B0----5:R-:W-:Y:S01]  /*4ee0*/  FMUL R3, R174, R155 ;  /* 0x0000009bae037220 */ /* 0x021fe20000400000 */
[----:B------:R-:W-:Y:S01]  /*4ef0*/  ISETP.GT.AND P2, PT, R0, 0x19, P0 ;  /* 0x000000190000780c */ /* 0x000fe20000744270 */
[----:B------:R-:W-:Y:S02]  /*4f00*/  BSSY B1, `(.L_x_178) ;  /* 0x0000005000017945 */ /* 0x000fe40003800000 */
[----:B------:R-:W-:-:S05]  /*4f10*/  FFMA R3, R36, R154, R3 ;  /* 0x0000009a24037223 */ /* 0x000fca0000000003 */
[----:B------:R0:W-:Y:S05]  /*4f20*/  @P3 STG.E desc[UR36][R6.64+0x60], R3 ;  /* 0x0000600306003986 */ /* 0x0001ea000c101924 */
[----:B------:R-:W-:Y:S05]  /*4f30*/  @!P2 BRA `(.L_x_179) ;  /* 0x000000000004a947 */ /* 0x000fea0003800000 */
[----:B------:R0:W5:Y:S02]  /*4f40*/  LDG.E.LTC128B R174, desc[UR36][R4.64+0x64] ;  /* 0x0000642404ae7981 */ /* 0x000164000c1e1920 */
.L_x_179:
[----:B------:R-:W-:Y:S05]  /*4f50*/  BSYNC B1 ;  /* 0x0000000000017941 */ /* 0x000fea0003800000 */
.L_x_178:
[----:B-----5:R-:W-:Y:S01]  /*4f60*/  FMUL R12, R174, R155 ;  /* 0x0000009bae0c7220 */ /* 0x020fe20000400000 */
[----:B------:R-:W-:Y:S01]  /*4f70*/  ISETP.GT.AND P3, PT, R0, 0x18, P1 ;  /* 0x000000180000780c */ /* 0x000fe20000f64270 */
[----:B------:R-:W-:Y:S02]  /*4f80*/  BSSY B1, `(.L_x_180) ;  /* 0x0000005000017945 */ /* 0x000fe40003800000 */
[----:B------:R-:W-:-:S05]  /*4f90*/  FFMA R37, R37, R154, R12 ;  /* 0x0000009a25257223 */ /* 0x000fca000000000c */
[----:B------:R0:W-:Y:S05]  /*4fa0*/  @P2 STG.E desc[UR36][R6.64+0x64], R37 ;  /* 0x0000642506002986 */ /* 0x0001ea000c101924 */
[----:B------:R-:W-:Y:S05]  /*4fb0*/  @!P3 BRA `(.L_x_181) ;  /* 0x000000000004b947 */ /* 0x000fea0003800000 */
[----:B------:R0:W5:Y:S02]  /*4fc0*/  LDG.E.LTC128B R174, desc[UR36][R10.64+0x60] ;  /* 0x000060240aae7981 */ /* 0x000164000c1e1920 */
.L_x_181:
[----:B------:R-:W-:Y:S05]  /*4fd0*/  BSYNC B1 ;  /* 0x0000000000017941 */ /* 0x000fea0003800000 */
.L_x_180:
[----:B0----5:R-:W-:Y:S01]  /*4fe0*/  FMUL R3, R174, R155 ;  /* 0x0000009bae037220 */ /* 0x021fe20000400000 */
[----:B------:R-:W-:Y:S01]  /*4ff0*/  ISETP.GT.AND P2, PT, R0, 0x19, P1 ;  /* 0x000000190000780c */ /* 0x000fe20000f44270 */
[----:B------:R-:W-:Y:S02]  /*5000*/  BSSY B1, `(.L_x_182) ;  /* 0x0000005000017945 */ /* 0x000fe40003800000 */
[----:B------:R-:W-:-:S05]  /*5010*/  FFMA R3, R38, R154, R3 ;  /* 0x0000009a26037223 */ /* 0x000fca0000000003 */
[----:B------:R0:W-:Y:S05]  /*5020*/  @P3 STG.E desc[UR36][R8.64+0x60], R3 ;  /* 0x0000600308003986 */ /* 0x0001ea000c101924 */
[----:B------:R-:W-:Y:S05]  /*5030*/  @!P2 BRA `(.L_x_183) ;  /* 0x000000000004a947 */ /* 0x000fea0003800000 */
[----:B------:R0:W5:Y:S02]  /*5040*/  LDG.E.LTC128B R174, desc[UR36][R10.64+0x64] ;  /* 0x000064240aae7981 */ /* 0x000164000c1e1920 */
.L_x_183:
[----:B------:R-:W-:Y:S05]  /*5050*/  BSYNC B1 ;  /* 0x0000000000017941 */ /* 0x000fea0003800000 */
.L_x_182:
[----:B-----5:R-:W-:Y:S01]  /*5060*/  FMUL R12, R174, R155 ;  /* 0x0000009bae0c7220 */ /* 0x020fe20000400000 */
[----:B------:R-:W-:Y:S01]  /*5070*/  ISETP.GT.AND P3, PT, R0, 0x20, P0 ;  /* 0x000000200000780c */ /* 0x000fe20000764270 */
[----:B------:R-:W-:Y:S02]  /*5080*/  BSSY B1, `(.L_x_184) ;  /* 0x0000005000017945 */ /* 0x000fe40003800000 */
[----:B------:R-:W-:-:S05]  /*5090*/  FFMA R39, R39, R154, R12 ;  /* 0x0000009a27277223 */ /* 0x000fca000000000c */
[----:B------:R0:W-:Y:S05]  /*50a0*/  @P2 STG.E desc[UR36][R8.64+0x64], R39 ;  /* 0x0000642708002986 */ /* 0x0001ea000c101924 */
[----:B------:R-:W-:Y:S05]  /*50b0*/  @!P3 BRA `(.L_x_185) ;  /* 0x000000000004b947 */ /* 0x000fea0003800000 */
[----:B------:R0:W5:Y:S02]  /*50c0*/  LDG.E.LTC128B R174, desc[UR36][R4.64+0x80] ;  /* 0x0000802404ae7981 */ /* 0x000164000c1e1920 */
.L_x_185:
[----:B------:R-:W-:Y:S05]  /*50d0*/  BSYNC B1 ;  /* 0x0000000000017941 */ /* 0x000fea0003800000 */
.L_x_184:
[----:B0----5:R-:W-:Y:S01]  /*50e0*/  FMUL R3, R174, R155 ;  /* 0x0000009bae037220 */ /* 0x021fe20000400000 */
[----:B------:R-:W-:Y:S01]  /*50f0*/  ISETP.GT.AND P2, PT, R0, 0x21, P0 ;  /* 0x000000210000780c */ /* 0x000fe20000744270 */
[----:B------:R-:W-:Y:S02]  /*5100*/  BSSY B1, `(.L_x_186) ;  /* 0x0000005000017945 */ /* 0x000fe40003800000 */
[----:B------:R-:W-:-:S05]  /*5110*/  FFMA R3, R40, R154, R3 ;  /* 0x0000009a28037223 */ /* 0x000fca0000000003 */
[----:B------:R0:W-:Y:S05]  /*5120*/  @P3 STG.E desc[UR36][R6.64+0x80], R3 ;  /* 0x0000800306003986 */ /* 0x0001ea000c101924 */
[----:B------:R-:W-:Y:S05]  /*5130*/  @!P2 BRA `(.L_x_187) ;  /* 0x000000000004a947 */ /* 0x000fea0003800000 */
[----:B------:R0:W5:Y:S02]  /*5140*/  LDG.E.LTC128B R174, desc[UR36][R4.64+0x84] ;  /* 0x0000842404ae7981 */ /* 0x000164000c1e1920 */
.L_x_187:
[----:B------:R-:W-:Y:S05]  /*5150*/  BSYNC B1 ;  /* 0x0000000000017941 */ /* 0x000fea0003800000 */
.L_x_186:
[----:B-----5:R-:W-:Y:S01]  /*5160*/  FMUL R12, R174, R155 ;  /* 0x0000009bae0c7220 */ /* 0x020fe20000400000 */
[----:B------:R-:W-:Y:S01]  /*5170*/  ISETP.GT.AND P3, PT, R0, 0x20, P1 ;  /* 0x000000200000780c */ /* 0x000fe20000f64270 */
[----:B------:R-:W-:Y:S02]  /*5180*/  BSSY B1, `(.L_x_188) ;  /* 0x0000005000017945 */ /* 0x000fe40003800000 */
[----:B------:R-:W-:-:S05]  /*5190*/  FFMA R41, R41, R154, R12 ;  /* 0x0000009a29297223 */ /* 0x000fca000000000c */
[----:B------:R0:W-:Y:S05]  /*51a0*/  @P2 STG.E desc[UR36][R6.64+0x84], R41 ;  /* 0x0000842906002986 */ /* 0x0001ea000c101924 */
[----:B------:R-:W-:Y:S05]  /*51b0*/  @!P3 BRA `(.L_x_189) ;  /* 0x000000000004b947 */ /* 0x000fea0003800000 */
[----:B------:R0:W5:Y:S02]  /*51c0*/  LDG.E.LTC128B R174, desc[UR36][R10.64+0x80] ;  /* 0x000080240aae7981 */ /* 0x000164000c1e1920 */
.L_x_189:
[----:B------:R-:W-:Y:S05]  /*51d0*/  BSYNC B1 ;  /* 0x0000000000017941 */ /* 0x000fea0003800000 */
.L_x_188:
[----:B0----5:R-:W-:Y:S01]  /*51e0*/  FMUL R3, R174, R155 ;  /* 0x0000009bae037220 */ /* 0x021fe20000400000 */
[----:B------:R-:W-:Y:S01]  /*51f0*/  ISETP.GT.AND P2, PT, R0, 0x21, P1 ;  /* 0x000000210000780c */ /* 0x000fe20000f44270 */
[----:B------:R-:W-:Y:S02]  /*5200*/  BSSY B1, `(.L_x_190) ;  /* 0x0000005000017945 */ /* 0x000fe40003800000 */
[----:B------:R-:W-:-:S05]  /*5210*/  FFMA R3, R42, R154, R3 ;  /* 0x0000009a2a037223 */ /* 0x000fca0000000003 */
[----:B------:R0:W-:Y:S05]  /*5220*/  @P3 STG.E desc[UR36][R8.64+0x80], R3 ;  /* 0x0000800308003986 */ /* 0x0001ea000c101924 */
[----:B------:R-:W-:Y:S05]  /*5230*/  @!P2 BRA `(.L_x_191) ;  /* 0x000000000004a947 */ /* 0x000fea0003800000 */
[----:B------:R0:W5:Y:S02]  /*5240*/  LDG.E.LTC128B R174, desc[UR36][R10.64+0x84] ;  /* 0x000084240aae7981 */ /* 0x000164000c1e1920 */
.L_x_191:
[----:B------:R-:W-:Y:S05]  /*5250*/  BSYNC B1 ;  /* 0x0000000000017941 */ /* 0x000fea0003800000 */
.L_x_190:
[----:B-----5:R-:W-:Y:S01]  /*5260*/  FMUL R12, R174, R155 ;  /* 0x0000009bae0c7220 */ /* 0x020fe20000400000 */
[----:B------:R-:W-:Y:S01]  /*5270*/  ISETP.GT.AND P3, PT, R0, 0x28, P0 ;  /* 0x000000280000780c */ /* 0x000fe20000764270 */
[----:B------:R-:W-:Y:S02]  /*5280*/  BSSY B1, `(.L_x_192) ;  /* 0x0000005000017945 */ /* 0x000fe40003800000 */
[----:B------:R-:W-:-:S05]  /*5290*/  FFMA R43, R43, R154, R12 ;  /* 0x0000009a2b2b7223 */ /* 0x000fca000000000c */
[----:B------:R0:W-:Y:S05]  /*52a0*/  @P2 STG.E desc[UR36][R8.64+0x84], R43 ;  /* 0x0000842b08002986 */ /* 0x0001ea000c101924 */
[----:B------:R-:W-:Y:S05]  /*52b0*/  @!P3 BRA `(.L_x_193) ;  /* 0x000000000004b947 */ /* 0x000fea0003800000 */
[----:B------:R0:W5:Y:S02]  /*52c0*/  LDG.E.LTC128B R174, desc[UR36][R4.64+0xa0] ;  /* 0x0000a02404ae7981 */ /* 0x000164000c1e1920 */
.L_x_193:
[----:B------:R-:W-:Y:S05]  /*52d0*/  BSYNC B1 ;  /* 0x0000000000017941 */ /* 0x000fea0003800000 */
.L_x_192:
[----:B0----5:R-:W-:Y:S01]  /*52e0*/  FMUL R3, R174, R155 ;  /* 0x0000009bae037220 */ /* 0x021fe20000400000 */
[----:B------:R-:W-:Y:S01]  /*52f0*/  ISETP.GT.AND P2, PT, R0, 0x29, P0 ;  /* 0x000000290000780c */ /* 0x000fe20000744270 */
[----:B------:R-:W-:Y:S02]  /*5300*/  BSSY B1, `(.L_x_194) ;  /* 0x0000005000017945 */ /* 0x000fe40003800000 */
[----:B------:R-:W-:-:S05]  /*5310*/  FFMA R3, R44, R154, R3 ;  /* 0x0000009a2c037223 */ /* 0x000fca0000000003 */
[----:B------:R0:W-:Y:S05]  /*5320*/  @P3 STG.E desc[UR36][R6.64+0xa0], R3 ;  /* 0x0000a00306003986 */ /* 0x0001ea000c101924 */
[----:B------:R-:W-:Y:S05]  /*5330*/  @!P2 BRA `(.L_x_195) ;  /* 0x000000000004a947 */ /* 0x000fea0003800000 */
[----:B------:R0:W5:Y:S02]  /*5340*/  LDG.E.LTC128B R174, desc[UR36][R4.64+0xa4] ;  /* 0x0000a42404ae7981 */ /* 0x000164000c1e1920 */
.L_x_195:
[----:B------:R-:W-:Y:S05]  /*5350*/  BSYNC B1 ;  /* 0x0000000000017941 */ /* 0x000fea0003800000 */
.L_x_194:
[----:B-----5:R-:W-:Y:S01]  /*5360*/  FMUL R12, R174, R155 ;  /* 0x0000009bae0c7220 */ /* 0x020fe20000400000 */
[----:B------:R-:W-:Y:S01]  /*5370*/  ISETP.GT.AND P3, PT, R0, 0x28, P1 ;  /* 0x000000280000780c */ /* 0x000fe20000f64270 */
[----:B------:R-:W-:Y:S02]  /*5380*/  BSSY B1, `(.L_x_196) ;  /* 0x0000005000017945 */ /* 0x000fe40003800000 */
[----:B------:R-:W-:-:S05]  /*5390*/  FFMA R45, R45, R154, R12 ;  /* 0x0000009a2d2d7223 */ /* 0x000fca000000000c */
[----:B------:R0:W-:Y:S05]  /*53a0*/  @P2 STG.E desc[UR36][R6.64+0xa4], R45 ;  /* 0x0000a42d06002986 */ /* 0x0001ea000c101924 */
[----:B------:R-:W-:Y:S05]  /*53b0*/  @!P3 BRA `(.L_x_197) ;  /* 0x000000000004b947 */ /* 0x000fea0003800000 */
[----:B------:R0:W5:Y:S02]  /*53c0*/  LDG.E.LTC128B R174, desc[UR36][R10.64+0xa0] ;  /* 0x0000a0240aae7981 */ /* 0x000164000c1e1920 */
.L_x_197:
[----:B------:R-:W-:Y:S05]  /*53d0*/  BSYNC B1 ;  /* 0x0000000000017941 */ /* 0x000fea0003800000 */
.L_x_196:
[----:B0----5:R-:W-:Y:S01]  /*53e0*/  FMUL R3, R174, R155 ;  /* 0x0000009bae037220 */ /* 0x021fe20000400000 */
[----:B------:R-:W-:Y:S01]  /*53f0*/  ISETP.GT.AND P2, PT, R0, 0x29, P1 ;  /* 0x000000290000780c */ /* 0x000fe20000f44270 */
[----:B------:R-:W-:Y:S02]  /*5400*/  BSSY B1, `(.L_x_198) ;  /* 0x0000005000017945 */ /* 0x000fe40003800000 */
[----:B------:R-:W-:-:S05]  /*5410*/  FFMA R3, R46, R154, R3 ;  /* 0x0000009a2e037223 */ /* 0x000fca0000000003 */
[----:B------:R0:W-:Y:S05]  /*5420*/  @P3 STG.E desc[UR36][R8.64+0xa0], R3 ;  /* 0x0000a00308003986 */ /* 0x0001ea000c101924 */
[----:B------:R-:W-:Y:S05]  /*5430*/  @!P2 BRA `(.L_x_199) ;  /* 0x000000000004a947 */ /* 0x000fea0003800000 */
[----:B------:R0:W5:Y:S02]  /*5440*/  LDG.E.LTC128B R174, desc[UR36][R10.64+0xa4] ;  /* 0x0000a4240aae7981 */ /* 0x000164000c1e1920 */
.L_x_199:
[----:B------:R-:W-:Y:S05]  /*5450*/  BSYNC B1 ;  /* 0x0000000000017941 */ /* 0x000fea0003800000 */
.L_x_198:
[----:B-----5:R-:W-:Y:S01]  /*5460*/  FMUL R12, R174, R155 ;  /* 0x0000009bae0c7220 */ /* 0x020fe20000400000 */
[----:B------:R-:W-:Y:S01]  /*5470*/  ISETP.GT.AND P3, PT, R0, 0x30, P0 ;  /* 0x000000300000780c */ /* 0x000fe20000764270 */
[----:B------:R-:W-:Y:S02]  /*5480*/  BSSY B1, `(.L_x_200) ;  /* 0x0000005000017945 */ /* 0x000fe40003800000 */
[----:B------:R-:W-:-:S05]  /*5490*/  FFMA R47, R47, R154, R12 ;  /* 0x0000009a2f2f7223 */ /* 0x000fca000000000c */
[----:B------:R0:W-:Y:S05]  /*54a0*/  @P2 STG.E desc[UR36][R8.64+0xa4], R47 ;  /* 0x0000a42f08002986 */ /* 0x0001ea000c101924 */
[----:B------:R-:W-:Y:S05]  /*54b0*/  @!P3 BRA `(.L_x_201) ;  /* 0x000000000004b947 */ /* 0x000fea0003800000 */
[----:B------:R0:W5:Y:S02]  /*54c0*/  LDG.E.LTC128B R174, desc[UR36][R4.64+0xc0] ;  /* 0x0000c02404ae7981 */ /* 0x000164000c1e1920 */
.L_x_201:
[----:B------:R-:W-:Y:S05]  /*54d0*/  BSYNC B1 ;  /* 0x0000000000017941 */ /* 0x000fea0003800000 */
.L_x_200:
[----:B0----5:R-:W-:Y:S01]  /*54e0*/  FMUL R3, R174, R155 ;  /* 0x0000009bae037220 */ /* 0x021fe20000400000 */
[----:B------:R-:W-:Y:S01]  /*54f0*/  ISETP.GT.AND P2, PT, R0, 0x31, P0 ;  /* 0x000000310000780c */ /* 0x000fe20000744270 */
[----:B------:R-:W-:Y:S02]  /*5500*/  BSSY B1, `(.L_x_202) ;  /* 0x0000005000017945 */ /* 0x000fe40003800000 */
[----:B------:R-:W-:-:S05]  /*5510*/  FFMA R3, R48, R154, R3 ;  /* 0x0000009a30037223 */ /* 0x000fca0000000003 */
[----:B------:R0:W-:Y:S05]  /*5520*/  @P3 STG.E desc[UR36][R6.64+0xc0], R3 ;  /* 0x0000c00306003986 */ /* 0x0001ea000c101924 */
[----:B------:R-:W-:Y:S05]  /*5530*/  @!P2 BRA `(.L_x_203) ;  /* 0x000000000004a947 */ /* 0x000fea0003800000 */
[----:B------:R0:W5:Y:S02]  /*5540*/  LDG.E.LTC128B R174, desc[UR36][R4.64+0xc4] ;  /* 0x0000c42404ae7981 */ /* 0x000164000c1e1920 */
.L_x_203:
[----:B------:R-:W-:Y:S05]  /*5550*/  BSYNC B1 ;  /* 0x0000000000017941 */ /* 0x000fea0003800000 */
.L_x_202:
[----:B-----5:R-:W-:Y:S01]  /*5560*/  FMUL R12, R174, R155 ;  /* 0x0000009bae0c7220 */ /* 0x020fe20000400000 */
[----:B------:R-:W-:Y:S01]  /*5570*/  ISETP.GT.AND P3, PT, R0, 0x30, P1 ;  /* 0x000000300000780c */ /* 0x000fe20000f64270 */
[----:B------:R-:W-:Y:S02]  /*5580*/  BSSY B1, `(.L_x_204) ;  /* 0x0000005000017945 */ /* 0x000fe40003800000 */
[----:B------:R-:W-:-:S05]  /*5590*/  FFMA R49, R49, R154, R12 ;  /* 0x0000009a31317223 */ /* 0x000fca000000000c */
[----:B------:R0:W-:Y:S05]  /*55a0*/  @P2 STG.E desc[UR36][R6.64+0xc4], R49 ;  /* 0x0000c43106002986 */ /* 0x0001ea000c101924 */
[----:B------:R-:W-:Y:S05]  /*55b0*/  @!P3 BRA `(.L_x_205) ;  /* 0x000000000004b947 */ /* 0x000fea0003800000 */
[----:B------:R0:W5:Y:S02]  /*55c0*/  LDG.E.LTC128B R174, desc[UR36][R10.64+0xc0] ;  /* 0x0000c0240aae7981 */ /* 0x000164000c1e1920 */
.L_x_205:
[----:B------:R-:W-:Y:S05]  /*55d0*/  BSYNC B1 ;  /* 0x0000000000017941 */ /* 0x000fea0003800000 */
.L_x_204:
[----:B0----5:R-:W-:Y:S01]  /*55e0*/  FMUL R3, R174, R155 ;  /* 0x0000009bae037220 */ /* 0x021fe20000400000 */
[----:B------:R-:W-:Y:S01]  /*55f0*/  ISETP.GT.AND P2, PT, R0, 0x31, P1 ;  /* 0x000000310000780c */ /* 0x000fe20000f44270 */
[----:B------:R-:W-:Y:S02]  /*5600*/  BSSY B1, `(.L_x_206) ;  /* 0x0000005000017945 */ /* 0x000fe40003800000 */
[----:B------:R-:W-:-:S05]  /*5610*/  FFMA R3, R50, R154, R3 ;  /* 0x0000009a32037223 */ /* 0x000fca0000000003 */
[----:B------:R0:W-:Y:S05]  /*5620*/  @P3 STG.E desc[UR36][R8.64+0xc0], R3 ;  /* 0x0000c00308003986 */ /* 0x0001ea000c101924 */
[----:B------:R-:W-:Y:S05]  /*5630*/  @!P2 BRA `(.L_x_207) ;  /* 0x000000000004a947 */ /* 0x000fea0003800000 */
[----:B------:R0:W5:Y:S02]  /*5640*/  LDG.E.LTC128B R174, desc[UR36][R10.64+0xc4] ;  /* 0x0000c4240aae7981 */ /* 0x000164000c1e1920 */
.L_x_207:
[----:B------:R-:W-:Y:S05]  /*5650*/  BSYNC B1 ;  /* 0x0000000000017941 */ /* 0x000fea0003800000 */
.L_x_206:
[----:B-----5:R-:W-:Y:S01]  /*5660*/  FMUL R12, R174, R155 ;  /* 0x0000009bae0c7220 */ /* 0x020fe20000400000 */
[----:B------:R-:W-:Y:S01]  /*5670*/  ISETP.GT.AND P3, PT, R0, 0x38, P0 ;  /* 0x000000380000780c */ /* 0x000fe20000764270 */
[----:B------:R-:W-:Y:S02]  /*5680*/  BSSY B1, `(.L_x_208) ;  /* 0x0000005000017945 */ /* 0x000fe40003800000 */
[----:B------:R-:W-:-:S05]  /*5690*/  FFMA R51, R51, R154, R12 ;  /* 0x0000009a33337223 */ /* 0x000fca000000000c */
[----:B------:R0:W-:Y:S05]  /*56a0*/  @P2 STG.E desc[UR36][R8.64+0xc4], R51 ;  /* 0x0000c43308002986 */ /* 0x0001ea000c101924 */
[----:B------:R-:W-:Y:S05]  /*56b0*/  @!P3 BRA `(.L_x_209) ;  /* 0x000000000004b947 */ /* 0x000fea0003800000 */
[----:B------:R0:W5:Y:S02]  /*56c0*/  LDG.E.LTC128B R174, desc[UR36][R4.64+0xe0] ;  /* 0x0000e02404ae7981 */ /* 0x000164000c1e1920 */
.L_x_209:
[----:B------:R-:W-:Y:S05]  /*56d0*/  BSYNC B1 ;  /* 0x0000000000017941 */ /* 0x000fea0003800000 */
.L_x_208:
[----:B0----5:R-:W-:Y:S01]  /*56e0*/  FMUL R3, R174, R155 ;  /* 0x0000009bae037220 */ /* 0x021fe20000400000 */
[----:B------:R-:W-:Y:S01]  /*56f0*/  ISETP.GT.AND P2, PT, R0, 0x39, P0 ;  /* 0x000000390000780c */ /* 0x000fe20000744270 */
[----:B------:R-:W-:Y:S02]  /*5700*/  BSSY B1, `(.L_x_210) ;  /* 0x0000005000017945 */ /* 0x000fe40003800000 */
[----:B------:R-:W-:-:S05]  /*5710*/  FFMA R3, R52, R154, R3 ;  /* 0x0000009a34037223 */ /* 0x000fca0000000003 */
[----:B------:R0:W-:Y:S05]  /*5720*/  @P3 STG.E desc[UR36][R6.64+0xe0], R3 ;  /* 0x0000e00306003986 */ /* 0x0001ea000c101924 */
[----:B------:R-:W-:Y:S05]  /*5730*/  @!P2 BRA `(.L_x_211) ;  /* 0x000000000004a947 */ /* 0x000fea0003800000 */
[----:B------:R0:W5:Y:S02]  /*5740*/  LDG.E.LTC128B R174, desc[UR36][R4.64+0xe4] ;  /* 0x0000e42404ae7981 */ /* 0x000164000c1e1920 */
.L_x_211:
[----:B------:R-:W-:Y:S05]  /*5750*/  BSYNC B1 ;  /* 0x0000000000017941 */ /* 0x000fea0003800000 */
.L_x_210:
[----:B-----5:R-:W-:Y:S01]  /*5760*/  FMUL R12, R174, R155 ;  /* 0x0000009bae0c7220 */ /* 0x020fe20000400000 */
[----:B------:R-:W-:Y:S01]  /*5770*/  ISETP.GT.AND P3, PT, R0, 0x38, P1 ;  /* 0x000000380000780c */ /* 0x000fe20000f64270 */
[----:B------:R-:W-:Y:S02]  /*5780*/  BSSY B1, `(.L_x_212) ;  /* 0x0000005000017945 */ /* 0x000fe40003800000 */
[----:B------:R-:W-:-:S05]  /*5790*/  FFMA R53, R53, R154, R12 ;  /* 0x0000009a35357223 */ /* 0x000fca000000000c */
[----:B------:R0:W-:Y:S05]  /*57a0*/  @P2 STG.E desc[UR36][R6.64+0xe4], R53 ;  /* 0x0000e43506002986 */ /* 0x0001ea000c101924 */
[----:B------:R-:W-:Y:S05]  /*57b0*/  @!P3 BRA `(.L_x_213) ;  /* 0x000000000004b947 */ /* 0x000fea0003800000 */
[----:B------:R0:W5:Y:S02]  /*57c0*/  LDG.E.LTC128B R174, desc[UR36][R10.64+0xe0] ;  /* 0x0000e0240aae7981 */ /* 0x000164000c1e1920 */
.L_x_213:
[----:B------:R-:W-:Y:S05]  /*57d0*/  BSYNC B1 ;  /* 0x0000000000017941 */ /* 0x000fea0003800000 */
.L_x_212:
[----:B0----5:R-:W-:Y:S01]  /*57e0*/  FMUL R3, R174, R155 ;  /* 0x0000009bae037220 */ /* 0x021fe20000400000 */
[----:B------:R-:W-:Y:S01]  /*57f0*/  ISETP.GT.AND P2, PT, R0, 0x39, P1 ;  /* 0x000000390000780c */ /* 0x000fe20000f44270 */
[----:B------:R-:W-:Y:S02]  /*5800*/  BSSY B1, `(.L_x_214) ;  /* 0x0000005000017945 */ /* 0x000fe40003800000 */
[----:B------:R-:W-:-:S05]  /*5810*/  FFMA R3, R54, R154, R3 ;  /* 0x0000009a36037223 */ /* 0x000fca0000000003 */
[----:B------:R0:W-:Y:S05]  /*5820*/  @P3 STG.E desc[UR36][R8.64+0xe0], R3 ;  /* 0x0000e00308003986 */ /* 0x0001ea000c101924 */
[----:B------:R-:W-:Y:S05]  /*5830*/  @!P2 BRA `(.L_x_215) ;  /* 0x000000000004a947 */ /* 0x000fea0003800000 */
[----:B------:R0:W5:Y:S02]  /*5840*/  LDG.E.LTC128B R174, desc[UR36][R10.64+0xe4] ;  /* 0x0000e4240aae7981 */ /* 0x000164000c1e1920 */
.L_x_215:
[----:B------:R-:W-:Y:S05]  /*5850*/  BSYNC B1 ;  /* 0x0000000000017941 */ /* 0x000fea0003800000 */
.L_x_214:
[----:B-----5:R-:W-:Y:S01]  /*5860*/  FMUL R12, R174, R155 ;  /* 0x0000009bae0c7220 */ /* 0x020fe20000400000 */
[----:B------:R-:W-:Y:S01]  /*5870*/  ISETP.GT.AND P3, PT, R0, 0x40, P0 ;  /* 0x000000400000780c */ /* 0x000fe20000764270 */
[----:B------:R-:W-:Y:S02]  /*5880*/  BSSY B1, `(.L_x_216) ;  /* 0x0000005000017945 */ /* 0x000fe40003800000 */
[----:B------:R-:W-:-:S05]  /*5890*/  FFMA R55, R55, R154, R12 ;  /* 0x0000009a37377223 */ /* 0x000fca000000000c */
[----:B------:R0:W-:Y:S05]  /*58a0*/  @P2 STG.E desc[UR36][R8.64+0xe4], R55 ;  /* 0x0000e43708002986 */ /* 0x0001ea000c101924 */
[----:B------:R-:W-:Y:S05]  /*58b0*/  @!P3 BRA `(.L_x_217) ;  /* 0x000000000004b947 */ /* 0x000fea0003800000 */
[----:B------:R0:W5:Y:S02]  /*58c0*/  LDG.E.LTC128B R174, desc[UR36][R4.64+0x100] ;  /* 0x0001002404ae7981 */ /* 0x000164000c1e1920 */
.L_x_217:
[----:B------:R-:W-:Y:S05]  /*58d0*/  BSYNC B1 ;  /* 0x0000000000017941 */ /* 0x000fea0003800000 */
.L_x_216:
[----:B0----5:R-:W-:Y:S01]  /*58e0*/  FMUL R3, R174, R155 ;  /* 0x0000009bae037220 */ /* 0x021fe20000400000 */
[----:B------:R-:W-:Y:S01]  /*58f0*/  ISETP.GT.AND P2, PT, R0, 0x41, P0 ;  /* 0x000000410000780c */ /* 0x000fe20000744270 */
[----:B------:R-:W-:Y:S02]  /*5900*/  BSSY B1, `(.L_x_218) ;  /* 0x0000005000017945 */ /* 0x000fe40003800000 */
[----:B------:R-:W-:-:S05]  /*5910*/  FFMA R3, R56, R154, R3 ;  /* 0x0000009a38037223 */ /* 0x000fca0000000003 */
[----:B------:R0:W-:Y:S05]  /*5920*/  @P3 STG.E desc[UR36][R6.64+0x100], R3 ;  /* 0x0001000306003986 */ /* 0x0001ea000c101924 */
[----:B------:R-:W-:Y:S05]  /*5930*/  @!P2 BRA `(.L_x_219) ;  /* 0x000000000004a947 */ /* 0x000fea0003800000 */
[----:B------:R0:W5:Y:S02]  /*5940*/  LDG.E.LTC128B R174, desc[UR36][R4.64+0x104] ;  /* 0x0001042404ae7981 */ /* 0x000164000c1e1920 */
.L_x_219:
[----:B------:R-:W-:Y:S05]  /*5950*/  BSYNC B1 ;  /* 0x0000000000017941 */ /* 0x000fea0003800000 */
.L_x_218:
[----:B-----5:R-:W-:Y:S01]  /*5960*/  FMUL R12, R174, R155 ;  /* 0x0000009bae0c7220 */ /* 0x020fe20000400000 */
[----:B------:R-:W-:Y:S01]  /*5970*/  ISETP.GT.AND P3, PT, R0, 0x40, P1 ;  /* 0x000000400000780c */ /* 0x000fe20000f64270 */
[----:B------:R-:W-:Y:S02]  /*5980*/  BSSY B1, `(.L_x_220) ;  /* 0x0000005000017945 */ /* 0x000fe40003800000 */
[----:B------:R-:W-:-:S05]  /*5990*/  FFMA R57, R57, R154, R12 ;  /* 0x0000009a39397223 */ /* 0x000fca000000000c */
[----:B------:R0:W-:Y:S05]  /*59a0*/  @P2 STG.E desc[UR36][R6.64+0x104], R57 ;  /* 0x0001043906002986 */ /* 0x0001ea000c101924 */
[----:B------:R-:W-:Y:S05]  /*59b0*/  @!P3 BRA `(.L_x_221) ;  /* 0x000000000004b947 */ /* 0x000fea0003800000 */
[----:B------:R0:W5:Y:S02]  /*59c0*/  LDG.E.LTC128B R174, desc[UR36][R10.64+0x100] ;  /* 0x000100240aae7981 */ /* 0x000164000c1e1920 */
.L_x_221:
[----:B------:R-:W-:Y:S05]  /*59d0*/  BSYNC B1 ;  /* 0x0000000000017941 */ /* 0x000fea0003800000 */
.L_x_220:
[----:B0----5:R-:W-:Y:S01]  /*59e0*/  FMUL R3, R174, R155 ;  /* 0x0000009bae037220 */ /* 0x021fe20000400000 */
[----:B------:R-:W-:Y:S01]  /*59f0*/  ISETP.GT.AND P2, PT, R0, 0x41, P1 ;  /* 0x000000410000780c */ /* 0x000fe20000f44270 */
[----:B------:R-:W-:Y:S02]  /*5a00*/  BSSY B1, `(.L_x_222) ;  /* 0x0000005000017945 */ /* 0x000fe40003800000 */
[----:B------:R-:W-:-:S05]  /*5a10*/  FFMA R3, R58, R154, R3 ;  /* 0x0000009a3a037223 */ /* 0x000fca0000000003 */
[----:B------:R0:W-:Y:S05]  /*5a20*/  @P3 STG.E desc[UR36][R8.64+0x100], R3 ;  /* 0x0001000308003986 */ /* 0x0001ea000c101924 */
[----:B------:R-:W-:Y:S05]  /*5a30*/  @!P2 BRA `(.L_x_223) ;  /* 0x000000000004a947 */ /* 0x000fea0003800000 */
[----:B------:R0:W5:Y:S02]  /*5a40*/  LDG.E.LTC128B R174, desc[UR36][R10.64+0x104] ;  /* 0x000104240aae7981 */ /* 0x000164000c1e1920 */
.L_x_223:
[----:B------:R-:W-:Y:S05]  /*5a50*/  BSYNC B1 ;  /* 0x0000000000017941 */ /* 0x000fea0003800000 */
.L_x_222:
[----:B-----5:R-:W-:Y:S01]  /*5a60*/  FMUL R12, R174, R155 ;  /* 0x0000009bae0c7220 */ /* 0x020fe20000400000 */
[----:B------:R-:W-:Y:S01]  /*5a70*/  ISETP.GT.AND P3, PT, R0, 0x48, P0 ;  /* 0x000000480000780c */ /* 0x000fe20000764270 */
[----:B------:R-:W-:Y:S02]  /*5a80*/  BSSY B1, `(.L_x_224) ;  /* 0x0000005000017945 */ /* 0x000fe40003800000 */
[----:B------:R-:W-:-:S05]  /*5a90*/  FFMA R59, R59, R154, R12 ;  /* 0x0000009a3b3b7223 */ /* 0x000fca000000000c */
[----:B------:R0:W-:Y:S05]  /*5aa0*/  @P2 STG.E desc[UR36][R8.64+0x104], R59 ;  /* 0x0001043b08002986 */ /* 0x0001ea000c101924 */
[----:B------:R-:W-:Y:S05]  /*5ab0*/  @!P3 BRA `(.L_x_225) ;  /* 0x000000000004b947 */ /* 0x000fea0003800000 */
[----:B------:R0:W5:Y:S02]  /*5ac0*/  LDG.E.LTC128B R174, desc[UR36][R4.64+0x120] ;  /* 0x0001202404ae7981 */ /* 0x000164000c1e1920 */
.L_x_225:
[----:B------:R-:W-:Y:S05]  /*5ad0*/  BSYNC B1 ;  /* 0x0000000000017941 */ /* 0x000fea0003800000 */
.L_x_224:
[----:B0----5:R-:W-:Y:S01]  /*5ae0*/  FMUL R3, R174, R155 ;  /* 0x0000009bae037220 */ /* 0x021fe20000400000 */
[----:B------:R-:W-:Y:S01]  /*5af0*/  ISETP.GT.AND P2, PT, R0, 0x49, P0 ;  /* 0x000000490000780c */ /* 0x000fe20000744270 */
[----:B------:R-:W-:Y:S02]  /*5b00*/  BSSY B1, `(.L_x_226) ;  /* 0x0000005000017945 */ /* 0x000fe40003800000 */
[----:B------:R-:W-:-:S05]  /*5b10*/  FFMA R3, R60, R154, R3 ;  /* 0x0000009a3c037223 */ /* 0x000fca0000000003 */
[----:B------:R0:W-:Y:S05]  /*5b20*/  @P3 STG.E desc[UR36][R6.64+0x120], R3 ;  /* 0x0001200306003986 */ /* 0x0001ea000c101924 */
[----:B------:R-:W-:Y:S05]  /*5b30*/  @!P2 BRA `(.L_x_227) ;  /* 0x000000000004a947 */ /* 0x000fea0003800000 */
[----:B------:R0:W5:Y:S02]  /*5b40*/  LDG.E.LTC128B R174, desc[UR36][R4.64+0x124] ;  /* 0x0001242404ae7981 */ /* 0x000164000c1e1920 */
.L_x_227:
[----:B------:R-:W-:Y:S05]  /*5b50*/  BSYNC B1 ;  /* 0x0000000000017941 */ /* 0x000fea0003800000 */
.L_x_226:
[----:B-----5:R-:W-:Y:S01]  /*5b60*/  FMUL R12, R174, R155 ;  /* 0x0000009bae0c7220 */ /* 0x020fe20000400000 */
[----:B------:R-:W-:Y:S01]  /*5b70*/  ISETP.GT.AND P3, PT, R0, 0x48, P1 ;  /* 0x000000480000780c */ /* 0x000fe20000f64270 */
[----:B------:R-:W-:Y:S02]  /*5b80*/  BSSY B1, `(.L_x_228) ;  /* 0x0000005000017945 */ /* 0x000fe40003800000 */
[----:B------:R-:W-:-:S05]  /*5b90*/  FFMA R61, R61, R154, R12 ;  /* 0x0000009a3d3d7223 */ /* 0x000fca000000000c */
[----:B------:R0:W-:Y:S05]  /*5ba0*/  @P2 STG.E desc[UR36][R6.64+0x124], R61 ;  /* 0x0001243d06002986 */ /* 0x0001ea000c101924 */
[----:B------:R-:W-:Y:S05]  /*5bb0*/  @!P3 BRA `(.L_x_229) ;  /* 0x000000000004b947 */ /* 0x000fea0003800000 */
[----:B------:R0:W5:Y:S02]  /*5bc0*/  LDG.E.LTC128B R174, desc[UR36][R10.64+0x120] ;  /* 0x000120240aae7981 */ /* 0x000164000c1e1920 */
.L_x_229:
[----:B------:R-:W-:Y:S05]  /*5bd0*/  BSYNC B1 ;  /* 0x0000000000017941 */ /* 0x000fea0003800000 */
.L_x_228:
[----:B0----5:R-:W-:Y:S01]  /*5be0*/  FMUL R3, R174, R155 ;  /* 0x0000009bae037220 */ /* 0x021fe20000400000 */
[----:B------:R-:W-:Y:S01]  /*5bf0*/  ISETP.GT.AND P2, PT, R0, 0x49, P1 ;  /* 0x000000490000780c */ /* 0x000fe20000f44270 */
[----:B------:R-:W-:Y:S02]  /*5c00*/  BSSY B1, `(.L_x_230) ;  /* 0x0000005000017945 */ /* 0x000fe40003800000 */
[----:B------:R-:W-:-:S05]  /*5c10*/  FFMA R3, R62, R154, R3 ;  /* 0x0000009a3e037223 */ /* 0x000fca0000000003 */
[----:B------:R0:W-:Y:S05]  /*5c20*/  @P3 STG.E desc[UR36][R8.64+0x120], R3 ;  /* 0x0001200308003986 */ /* 0x0001ea000c101924 */
[----:B------:R-:W-:Y:S05]  /*5c30*/  @!P2 BRA `(.L_x_231) ;  /* 0x000000000004a947 */ /* 0x000fea0003800000 */
[----:B------:R0:W5:Y:S02]  /*5c40*/  LDG.E.LTC128B R174, desc[UR36][R10.64+0x124] ;  /* 0x000124240aae7981 */ /* 0x000164000c1e1920 */
.L_x_231:
[----:B------:R-:W-:Y:S05]  /*5c50*/  BSYNC B1 ;  /* 0x0000000000017941 */ /* 0x000fea0003800000 */
.L_x_230:
[----:B-----5:R-:W-:Y:S01]  /*5c60*/  FMUL R12, R174, R155 ;  /* 0x0000009bae0c7220 */ /* 0x020fe20000400000 */
[----:B------:R-:W-:Y:S01]  /*5c70*/  ISETP.GT.AND P3, PT, R0, 0x50, P0 ;  /* 0x000000500000780c */ /* 0x000fe20000764270 */
[----:B------:R-:W-:Y:S02]  /*5c80*/  BSSY B1, `(.L_x_232) ;  /* 0x0000005000017945 */ /* 0x000fe40003800000 */
[----:B------:R-:W-:-:S05]  /*5c90*/  FFMA R63, R63, R154, R12 ;  /* 0x0000009a3f3f7223 */ /* 0x000fca000000000c */
[----:B------:R0:W-:Y:S05]  /*5ca0*/  @P2 STG.E desc[UR36][R8.64+0x124], R63 ;  /* 0x0001243f08002986 */ /* 0x0001ea000c101924 */
[----:B------:R-:W-:Y:S05]  /*5cb0*/  @!P3 BRA `(.L_x_233) ;  /* 0x000000000004b947 */ /* 0x000fea0003800000 */
[----:B------:R0:W5:Y:S02]  /*5cc0*/  LDG.E.LTC128B R174, desc[UR36][R4.64+0x140] ;  /* 0x0001402404ae7981 */ /* 0x000164000c1e1920 */
.L_x_233:
[----:B------:R-:W-:Y:S05]  /*5cd0*/  BSYNC B1 ;  /* 0x0000000000017941 */ /* 0x000fea0003800000 */
.L_x_232:
[----:B0----5:R-:W-:Y:S01]  /*5ce0*/  FMUL R3, R174, R155 ;  /* 0x0000009bae037220 */ /* 0x021fe20000400000 */
[----:B------:R-:W-:Y:S01]  /*5cf0*/  ISETP.GT.AND P2, PT, R0, 0x51, P0 ;  /* 0x000000510000780c */ /* 0x000fe20000744270 */
[----:B------:R-:W-:Y:S02]  /*5d00*/  BSSY B1, `(.L_x_234) ;  /* 0x0000005000017945 */ /* 0x000fe40003800000 */
[----:B------:R-:W-:-:S05]  /*5d10*/  FFMA R3, R64, R154, R3 ;  /* 0x0000009a40037223 */ /* 0x000fca0000000003 */
[----:B------:R0:W-:Y:S05]  /*5d20*/  @P3 STG.E desc[UR36][R6.64+0x140], R3 ;  /* 0x0001400306003986 */ /* 0x0001ea000c101924 */
[----:B------:R-:W-:Y:S05]  /*5d30*/  @!P2 BRA `(.L_x_235) ;  /* 0x000000000004a947 */ /* 0x000fea0003800000 */
[----:B------:R0:W5:Y:S02]  /*5d40*/  LDG.E.LTC128B R174, desc[UR36][R4.64+0x144] ;  /* 0x0001442404ae7981 */ /* 0x000164000c1e1920 */
.L_x_235:
[----:B------:R-:W-:Y:S05]  /*5d50*/  BSYNC B1 ;  /* 0x0000000000017941 */ /* 0x000fea0003800000 */
.L_x_234:
[----:B-----5:R-:W-:Y:S01]  /*5d60*/  FMUL R12, R174, R155 ;  /* 0x0000009bae0c7220 */ /* 0x020fe20000400000 */
[----:B------:R-:W-:Y:S01]  /*5d70*/  ISETP.GT.AND P3, PT, R0, 0x50, P1 ;  /* 0x000000500000780c */ /* 0x000fe20000f64270 */
[----:B------:R-:W-:Y:S02]  /*5d80*/  BSSY B1, `(.L_x_236) ;  /* 0x0000005000017945 */ /* 0x000fe40003800000 */
[----:B------:R-:W-:-:S05]  /*5d90*/  FFMA R65, R65, R154, R12 ;  /* 0x0000009a41417223 */ /* 0x000fca000000000c */
[----:B------:R0:W-:Y:S05]  /*5da0*/  @P2 STG.E desc[UR36][R6.64+0x144], R65 ;  /* 0x0001444106002986 */ /* 0x0001ea000c101924 */
[----:B------:R-:W-:Y:S05]  /*5db0*/  @!P3 BRA `(.L_x_237) ;  /* 0x000000000004b947 */ /* 0x000fea0003800000 */
[----:B------:R0:W5:Y:S02]  /*5dc0*/  LDG.E.LTC128B R174, desc[UR36][R10.64+0x140] ;  /* 0x000140240aae7981 */ /* 0x000164000c1e1920 */
.L_x_237:
[----:B------:R-:W-:Y:S05]  /*5dd0*/  BSYNC B1 ;  /* 0x0000000000017941 */ /* 0x000fea0003800000 */
.L_x_236:
[----:B0----5:R-:W-:Y:S01]  /*5de0*/  FMUL R3, R174, R155 ;  /* 0x0000009bae037220 */ /* 0x021fe20000400000 */
[----:B------:R-:W-:Y:S01]  /*5df0*/  ISETP.GT.AND P2, PT, R0, 0x51, P1 ;  /* 0x000000510000780c */ /* 0x000fe20000f44270 */
[----:B------:R-:W-:Y:S02]  /*5e00*/  BSSY B1, `(.L_x_238) ;  /* 0x0000005000017945 */ /* 0x000fe40003800000 */
[----:B------:R-:W-:-:S05]  /*5e10*/  FFMA R3, R66, R154, R3 ;  /* 0x0000009a42037223 */ /* 0x000fca0000000003 */
[----:B------:R0:W-:Y:S05]  /*5e20*/  @P3 STG.E desc[UR36][R8.64+0x140], R3 ;  /* 0x0001400308003986 */ /* 0x0001ea000c101924 */
[----:B------:R-:W-:Y:S05]  /*5e30*/  @!P2 BRA `(.L_x_239) ;  /* 0x000000000004a947 */ /* 0x000fea0003800000 */
[----:B------:R0:W5:Y:S02]  /*5e40*/  LDG.E.LTC128B R174, desc[UR36][R10.64+0x144] ;  /* 0x000144240aae7981 */ /* 0x000164000c1e1920 */
.L_x_239:
[----:B------:R-:W-:Y:S05]  /*5e50*/  BSYNC B1 ;  /* 0x0000000000017941 */ /* 0x000fea0003800000 */
.L_x_238:
[----:B-----5:R-:W-:Y:S01]  /*5e60*/  FMUL R12, R174, R155 ;  /* 0x0000009bae0c7220 */ /* 0x020fe20000400000 */
[----:B------:R-:W-:Y:S01]  /*5e70*/  ISETP.GT.AND P3, PT, R0, 0x58, P0 ;  /* 0x000000580000780c */ /* 0x000fe20000764270 */
[----:B------:R-:W-:Y:S02]  /*5e80*/  BSSY B1, `(.L_x_240) ;  /* 0x0000005000017945 */ /* 0x000fe40003800000 */
[----:B------:R-:W-:-:S05]  /*5e90*/  FFMA R67, R67, R154, R12 ;  /* 0x0000009a43437223 */ /* 0x000fca000000000c */
[----:B------:R0:W-:Y:S05]  /*5ea0*/  @P2 STG.E desc[UR36][R8.64+0x144], R67 ;  /* 0x0001444308002986 */ /* 0x0001ea000c101924 */
[----:B------:R-:W-:Y:S05]  /*5eb0*/  @!P3 BRA `(.L_x_241) ;  /* 0x000000000004b947 */ /* 0x000fea0003800000 */
[----:B------:R0:W5:Y:S02]  /*5ec0*/  LDG.E.LTC128B R174, desc[UR36][R4.64+0x160] ;  /* 0x0001602404ae7981 */ /* 0x000164000c1e1920 */
.L_x_241:
[----:B------:R-:W-:Y:S05]  /*5ed0*/  BSYNC B1 ;  /* 0x0000000000017941 */ /* 0x000fea0003800000 */
.L_x_240:
[----:B0----5:R-:W-:Y:S01]  /*5ee0*/  FMUL R3, R174, R155 ;  /* 0x0000009bae037220 */ /* 0x021fe20000400000 */
[----:B------:R-:W-:Y:S01]  /*5ef0*/  ISETP.GT.AND P2, PT, R0, 0x59, P0 ;  /* 0x000000590000780c */ /* 0x000fe20000744270 */
[----:B------:R-:W-:Y:S02]  /*5f00*/  BSSY B1, `(.L_x_242) ;  /* 0x0000005000017945 */ /* 0x000fe40003800000 */
[----:B------:R-:W-:-:S05]  /*5f10*/  FFMA R3, R68, R154, R3 ;  /* 0x0000009a44037223 */ /* 0x000fca0000000003 */
[----:B------:R0:W-:Y:S05]  /*5f20*/  @P3 STG.E desc[UR36][R6.64+0x160], R3 ;  /* 0x0001600306003986 */ /* 0x0001ea000c101924 */
[----:B------:R-:W-:Y:S05]  /*5f30*/  @!P2 BRA `(.L_x_243) ;  /* 0x000000000004a947 */ /* 0x000fea0003800000 */
[----:B------:R0:W5:Y:S02]  /*5f40*/  LDG.E.LTC128B R174, desc[UR36][R4.64+0x164] ;  /* 0x0001642404ae7981 */ /* 0x000164000c1e1920 */
.L_x_243:
[----:B------:R-:W-:Y:S05]  /*5f50*/  BSYNC B1 ;  /* 0x0000000000017941 */ /* 0x000fea0003800000 */
.L_x_242:
[----:B-----5:R-:W-:Y:S01]  /*5f60*/  FMUL R12, R174, R155 ;  /* 0x0000009bae0c7220 */ /* 0x020fe20000400000 */
[----:B------:R-:W-:Y:S01]  /*5f70*/  ISETP.GT.AND P3, PT, R0, 0x58, P1 ;  /* 0x000000580000780c */ /* 0x000fe20000f64270 */
[----:B------:R-:W-:Y:S02]  /*5f80*/  BSSY B1, `(.L_x_244) ;  /* 0x0000005000017945 */ /* 0x000fe40003800000 */
[----:B------:R-:W-:-:S05]  /*5f90*/  FFMA R69, R69, R154, R12 ;  /* 0x0000009a45457223 */ /* 0x000fca000000000c */
[----:B------:R0:W-:Y:S05]  /*5fa0*/  @P2 STG.E desc[UR36][R6.64+0x164], R69 ;  /* 0x0001644506002986 */ /* 0x0001ea000c101924 */
[----:B------:R-:W-:Y:S05]  /*5fb0*/  @!P3 BRA `(.L_x_245) ;  /* 0x000000000004b947 */ /* 0x000fea0003800000 */
[----:B------:R0:W5:Y:S02]  /*5fc0*/  LDG.E.LTC128B R174, desc[UR36][R10.64+0x160] ;  /* 0x000160240aae7981 */ /* 0x000164000c1e1920 */
.L_x_245:
[----:B------:R-:W-:Y:S05]  /*5fd0*/  BSYNC B1 ;  /* 0x0000000000017941 */ /* 0x000fea0003800000 */
.L_x_244:
[----:B0----5:R-:W-:Y:S01]  /*5fe0*/  FMUL R3, R174, R155 ;  /* 0x0000009bae037220 */ /* 0x021fe20000400000 */
[----:B------:R-:W-:Y:S01]  /*5ff0*/  ISETP.GT.AND P2, PT, R0, 0x59, P1 ;  /* 0x000000590000780c */ /* 0x000fe20000f44270 */
[----:B------:R-:W-:Y:S02]  /*6000*/  BSSY B1, `(.L_x_246) ;  /* 0x0000005000017945 */ /* 0x000fe40003800000 */
[----:B------:R-:W-:-:S05]  /*6010*/  FFMA R3, R70, R154, R3 ;  /* 0x0000009a46037223 */ /* 0x000fca0000000003 */
[----:B------:R0:W-:Y:S05]  /*6020*/  @P3 STG.E desc[UR36][R8.64+0x160], R3 ;  /* 0x0001600308003986 */ /* 0x0001ea000c101924 */
[----:B------:R-:W-:Y:S05]  /*6030*/  @!P2 BRA `(.L_x_247) ;  /* 0x000000000004a947 */ /* 0x000fea0003800000 */
[----:B------:R0:W5:Y:S02]  /*6040*/  LDG.E.LTC128B R174, desc[UR36][R10.64+0x164] ;  /* 0x000164240aae7981 */ /* 0x000164000c1e1920 */
.L_x_247:
[----:B------:R-:W-:Y:S05]  /*6050*/  BSYNC B1 ;  /* 0x0000000000017941 */ /* 0x000fea0003800000 */
.L_x_246:
[----:B-----5:R-:W-:Y:S01]  /*6060*/  FMUL R12, R174, R155 ;  /* 0x0000009bae0c7220 */ /* 0x020fe20000400000 */
[----:B------:R-:W-:Y:S01]  /*6070*/  ISETP.GT.AND P3, PT, R0, 0x60, P0 ;  /* 0x000000600000780c */ /* 0x000fe20000764270 */
[----:B------:R-:W-:Y:S02]  /*6080*/  BSSY B1, `(.L_x_248) ;  /* 0x0000005000017945 */ /* 0x000fe40003800000 */
[----:B------:R-:W-:-:S05]  /*6090*/  FFMA R71, R71, R154, R12 ;  /* 0x0000009a47477223 */ /* 0x000fca000000000c */
[----:B------:R0:W-:Y:S05]  /*60a0*/  @P2 STG.E desc[UR36][R8.64+0x164], R71 ;  /* 0x0001644708002986 */ /* 0x0001ea000c101924 */
[----:B------:R-:W-:Y:S05]  /*60b0*/  @!P3 BRA `(.L_x_249) ;  /* 0x000000000004b947 */ /* 0x000fea0003800000 */
[----:B------:R0:W5:Y:S02]  /*60c0*/  LDG.E.LTC128B R174, desc[UR36][R4.64+0x180] ;  /* 0x0001802404ae7981 */ /* 0x000164000c1e1920 */
.L_x_249:
[----:B------:R-:W-:Y:S05]  /*60d0*/  BSYNC B1 ;  /* 0x0000000000017941 */ /* 0x000fea0003800000 */
.L_x_248:
[----:B0----5:R-:W-:Y:S01]  /*60e0*/  FMUL R3, R174, R155 ;  /* 0x0000009bae037220 */ /* 0x021fe20000400000 */
[----:B------:R-:W-:Y:S01]  /*60f0*/  ISETP.GT.AND P2, PT, R0, 0x61, P0 ;  /* 0x000000610000780c */ /* 0x000fe20000744270 */
[----:B------:R-:W-:Y:S02]  /*6100*/  BSSY B1, `(.L_x_250) ;  /* 0x0000005000017945 */ /* 0x000fe40003800000 */
[----:B------:R-:W-:-:S05]  /*6110*/  FFMA R3, R72, R154, R3 ;  /* 0x0000009a48037223 */ /* 0x000fca0000000003 */
[----:B------:R0:W-:Y:S05]  /*6120*/  @P3 STG.E desc[UR36][R6.64+0x180], R3 ;  /* 0x0001800306003986 */ /* 0x0001ea000c101924 */
[----:B------:R-:W-:Y:S05]  /*6130*/  @!P2 BRA `(.L_x_251) ;  /* 0x000000000004a947 */ /* 0x000fea0003800000 */
[----:B------:R0:W5:Y:S02]  /*6140*/  LDG.E.LTC128B R174, desc[UR36][R4.64+0x184] ;  /* 0x0001842404ae7981 */ /* 0x000164000c1e1920 */
.L_x_251:
[----:B------:R-:W-:Y:S05]  /*6150*/  BSYNC B1 ;  /* 0x0000000000017941 */ /* 0x000fea0003800000 */
.L_x_250:
[----:B-----5:R-:W-:Y:S01]  /*6160*/  FMUL R12, R174, R155 ;  /* 0x0000009bae0c7220 */ /* 0x020fe20000400000 */
[----:B------:R-:W-:Y:S01]  /*6170*/  ISETP.GT.AND P3, PT, R0, 0x60, P1 ;  /* 0x000000600000780c */ /* 0x000fe20000f64270 */
[----:B------:R-:W-:Y:S02]  /*6180*/  BSSY B1, `(.L_x_252) ;  /* 0x0000005000017945 */ /* 0x000fe40003800000 */
[----:B------:R-:W-:-:S05]  /*6190*/  FFMA R73, R73, R154, R12 ;  /* 0x0000009a49497223 */ /* 0x000fca000000000c */
[----:B------:R0:W-:Y:S05]  /*61a0*/  @P2 STG.E desc[UR36][R6.64+0x184], R73 ;  /* 0x0001844906002986 */ /* 0x0001ea000c101924 */
[----:B------:R-:W-:Y:S05]  /*61b0*/  @!P3 BRA `(.L_x_253) ;  /* 0x000000000004b947 */ /* 0x000fea0003800000 */
[----:B------:R0:W5:Y:S02]  /*61c0*/  LDG.E.LTC128B R174, desc[UR36][R10.64+0x180] ;  /* 0x000180240aae7981 */ /* 0x000164000c1e1920 */
.L_x_253:
[----:B------:R-:W-:Y:S05]  /*61d0*/  BSYNC B1 ;  /* 0x0000000000017941 */ /* 0x000fea0003800000 */
.L_x_252:
[----:B0----5:R-:W-:Y:S01]  /*61e0*/  FMUL R3, R174, R155 ;  /* 0x0000009bae037220 */ /* 0x021fe20000400000 */
[----:B------:R-:W-:Y:S01]  /*61f0*/  ISETP.GT.AND P2, PT, R0, 0x61, P1 ;  /* 0x000000610000780c */ /* 0x000fe20000f44270 */
[----:B------:R-:W-:Y:S02]  /*6200*/  BSSY B1, `(.L_x_254) ;  /* 0x0000005000017945 */ /* 0x000fe40003800000 */
[----:B------:R-:W-:-:S05]  /*6210*/  FFMA R3, R74, R154, R3 ;  /* 0x0000009a4a037223 */ /* 0x000fca0000000003 */
[----:B------:R0:W-:Y:S05]  /*6220*/  @P3 STG.E desc[UR36][R8.64+0x180], R3 ;  /* 0x0001800308003986 */ /* 0x0001ea000c101924 */
[----:B------:R-:W-:Y:S05]  /*6230*/  @!P2 BRA `(.L_x_255) ;  /* 0x000000000004a947 */ /* 0x000fea0003800000 */
[----:B------:R0:W5:Y:S02]  /*6240*/  LDG.E.LTC128B R174, desc[UR36][R10.64+0x184] ;  /* 0x000184240aae7981 */ /* 0x000164000c1e1920 */
.L_x_255:
[----:B------:R-:W-:Y:S05]  /*6250*/  BSYNC B1 ;  /* 0x0000000000017941 */ /* 0x000fea0003800000 */
.L_x_254:
[----:B-----5:R-:W-:Y:S01]  /*6260*/  FMUL R12, R174, R155 ;  /* 0x0000009bae0c7220 */ /* 0x020fe20000400000 */
[----:B------:R-:W-:Y:S01]  /*6270*/  ISETP.GT.AND P3, PT, R0, 0x68, P0 ;  /* 0x000000680000780c */ /* 0x000fe20000764270 */
[----:B------:R-:W-:Y:S02]  /*6280*/  BSSY B1, `(.L_x_256) ;  /* 0x0000005000017945 */ /* 0x000fe40003800000 */
[----:B------:R-:W-:-:S05]  /*6290*/  FFMA R75, R75, R154, R12 ;  /* 0x0000009a4b4b7223 */ /* 0x000fca000000000c */
[----:B------:R0:W-:Y:S05]  /*62a0*/  @P2 STG.E desc[UR36][R8.64+0x184], R75 ;  /* 0x0001844b08002986 */ /* 0x0001ea000c101924 */
[----:B------:R-:W-:Y:S05]  /*62b0*/  @!P3 BRA `(.L_x_257) ;  /* 0x000000000004b947 */ /* 0x000fea0003800000 */
[----:B------:R0:W5:Y:S02]  /*62c0*/  LDG.E.LTC128B R174, desc[UR36][R4.64+0x1a0] ;  /* 0x0001a02404ae7981 */ /* 0x000164000c1e1920 */
.L_x_257:
[----:B------:R-:W-:Y:S05]  /*62d0*/  BSYNC B1 ;  /* 0x0000000000017941 */ /* 0x000fea0003800000 */
.L_x_256:
[----:B0----5:R-:W-:Y:S01]  /*62e0*/  FMUL R3, R174, R155 ;  /* 0x0000009bae037220 */ /* 0x021fe20000400000 */
[----:B------:R-:W-:Y:S01]  /*62f0*/  ISETP.GT.AND P2, PT, R0, 0x69, P0 ;  /* 0x000000690000780c */ /* 0x000fe20000744270 */
[----:B------:R-:W-:Y:S02]  /*6300*/  BSSY B1, `(.L_x_258) ;  /* 0x0000005000017945 */ /* 0x000fe40003800000 */
[----:B------:R-:W-:-:S05]  /*6310*/  FFMA R3, R76, R154, R3 ;  /* 0x0000009a4c037223 */ /* 0x000fca0000000003 */
[----:B------:R0:W-:Y:S05]  /*6320*/  @P3 STG.E desc[UR36][R6.64+0x1a0], R3 ;  /* 0x0001a00306003986 */ /* 0x0001ea000c101924 */
[----:B------:R-:W-:Y:S05]  /*6330*/  @!P2 BRA `(.L_x_259) ;  /* 0x000000000004a947 */ /* 0x000fea0003800000 */
[----:B------:R0:W5:Y:S02]  /*6340*/  LDG.E.LTC128B R174, desc[UR36][R4.64+0x1a4] ;  /* 0x0001a42404ae7981 */ /* 0x000164000c1e1920 */
.L_x_259:
[----:B------:R-:W-:Y:S05]  /*6350*/  BSYNC B1 ;  /* 0x0000000000017941 */ /* 0x000fea0003800000 */
.L_x_258:
[----:B-----5:R-:W-:Y:S01]  /*6360*/  FMUL R12, R174, R155 ;  /* 0x0000009bae0c7220 */ /* 0x020fe20000400000 */
[----:B------:R-:W-:Y:S01]  /*6370*/  ISETP.GT.AND P3, PT, R0, 0x68, P1 ;  /* 0x000000680000780c */ /* 0x000fe20000f64270 */
[----:B------:R-:W-:Y:S02]  /*6380*/  BSSY B1, `(.L_x_260) ;  /* 0x0000005000017945 */ /* 0x000fe40003800000 */
[----:B------:R-:W-:-:S05]  /*6390*/  FFMA R77, R77, R154, R12 ;  /* 0x0000009a4d4d7223 */ /* 0x000fca000000000c */
[----:B------:R0:W-:Y:S05]  /*63a0*/  @P2 STG.E desc[UR36][R6.64+0x1a4], R77 ;  /* 0x0001a44d06002986 */ /* 0x0001ea000c101924 */
[----:B------:R-:W-:Y:S05]  /*63b0*/  @!P3 BRA `(.L_x_261) ;  /* 0x000000000004b947 */ /* 0x000fea0003800000 */
[----:B------:R0:W5:Y:S02]  /*63c0*/  LDG.E.LTC128B R174, desc[UR36][R10.64+0x1a0] ;  /* 0x0001a0240aae7981 */ /* 0x000164000c1e1920 */
.L_x_261:
[----:B------:R-:W-:Y:S05]  /*63d0*/  BSYNC B1 ;  /* 0x0000000000017941 */ /* 0x000fea0003800000 */
.L_x_260:
[----:B0----5:R-:W-:Y:S01]  /*63e0*/  FMUL R3, R174, R155 ;  /* 0x0000009bae037220 */ /* 0x021fe20000400000 */
[----:B------:R-:W-:Y:S01]  /*63f0*/  ISETP.GT.AND P2, PT, R0, 0x69, P1 ;  /* 0x000000690000780c */ /* 0x000fe20000f44270 */
[----:B------:R-:W-:Y:S02]  /*6400*/  BSSY B1, `(.L_x_262) ;  /* 0x0000005000017945 */ /* 0x000fe40003800000 */
[----:B------:R-:W-:-:S05]  /*6410*/  FFMA R3, R78, R154, R3 ;  /* 0x0000009a4e037223 */ /* 0x000fca0000000003 */
[----:B------:R0:W-:Y:S05]  /*6420*/  @P3 STG.E desc[UR36][R8.64+0x1a0], R3 ;  /* 0x0001a00308003986 */ /* 0x0001ea000c101924 */
[----:B------:R-:W-:Y:S05]  /*6430*/  @!P2 BRA `(.L_x_263) ;  /* 0x000000000004a947 */ /* 0x000fea0003800000 */
[----:B------:R0:W5:Y:S02]  /*6440*/  LDG.E.LTC128B R174, desc[UR36][R10.64+0x1a4] ;  /* 0x0001a4240aae7981 */ /* 0x000164000c1e1920 */
.L_x_263:
[----:B------:R-:W-:Y:S05]  /*6450*/  BSYNC B1 ;  /* 0x0000000000017941 */ /* 0x000fea0003800000 */
.L_x_262:
[----:B-----5:R-:W-:Y:S01]  /*6460*/  FMUL R12, R174, R155 ;  /* 0x0000009bae0c7220 */ /* 0x020fe20000400000 */
[----:B------:R-:W-:Y:S01]  /*6470*/  ISETP.GT.AND P3, PT, R0, 0x70, P0 ;  /* 0x000000700000780c */ /* 0x000fe20000764270 */
[----:B------:R-:W-:Y:S02]  /*6480*/  BSSY B1, `(.L_x_264) ;  /* 0x0000005000017945 */ /* 0x000fe40003800000 */
[----:B------:R-:W-:-:S05]  /*6490*/  FFMA R79, R79, R154, R12 ;  /* 0x0000009a4f4f7223 */ /* 0x000fca000000000c */
[----:B------:R0:W-:Y:S05]  /*64a0*/  @P2 STG.E desc[UR36][R8.64+0x1a4], R79 ;  /* 0x0001a44f08002986 */ /* 0x0001ea000c101924 */
[----:B------:R-:W-:Y:S05]  /*64b0*/  @!P3 BRA `(.L_x_265) ;  /* 0x000000000004b947 */ /* 0x000fea0003800000 */
[----:B------:R0:W5:Y:S02]  /*64c0*/  LDG.E.LTC128B R174, desc[UR36][R4.64+0x1c0] ;  /* 0x0001c02404ae7981 */ /* 0x000164000c1e1920 */
.L_x_265:
[----:B------:R-:W-:Y:S05]  /*64d0*/  BSYNC B1 ;  /* 0x0000000000017941 */ /* 0x000fea0003800000 */
.L_x_264:
[----:B0----5:R-:W-:Y:S01]  /*64e0*/  FMUL R3, R174, R155 ;  /* 0x0000009bae037220 */ /* 0x021fe20000400000 */
[----:B------:R-:W-:Y:S01]  /*64f0*/  ISETP.GT.AND P2, PT, R0, 0x71, P0 ;  /* 0x000000710000780c */ /* 0x000fe20000744270 */
[----:B------:R-:W-:Y:S02]  /*6500*/  BSSY B1, `(.L_x_266) ;  /* 0x0000005000017945 */ /* 0x000fe40003800000 */
[----:B------:R-:W-:-:S05]  /*6510*/  FFMA R3, R80, R154, R3 ;  /* 0x0000009a50037223 */ /* 0x000fca0000000003 */
[----:B------:R0:W-:Y:S05]  /*6520*/  @P3 STG.E desc[UR36][R6.64+0x1c0], R3 ;  /* 0x0001c00306003986 */ /* 0x0001ea000c101924 */
[----:B------:R-:W-:Y:S05]  /*6530*/  @!P2 BRA `(.L_x_267) ;  /* 0x000000000004a947 */ /* 0x000fea0003800000 */
[----:B------:R0:W5:Y:S02]  /*6540*/  LDG.E.LTC128B R174, desc[UR36][R4.64+0x1c4] ;  /* 0x0001c42404ae7981 */ /* 0x000164000c1e1920 */
.L_x_267:
[----:B------:R-:W-:Y:S05]  /*6550*/  BSYNC B1 ;  /* 0x0000000000017941 */ /* 0x000fea0003800000 */
.L_x_266:
[----:B-----5:R-:W-:Y:S01]  /*6560*/  FMUL R12, R174, R155 ;  /* 0x0000009bae0c7220 */ /* 0x020fe20000400000 */
[----:B------:R-:W-:Y:S01]  /*6570*/  ISETP.GT.AND P3, PT, R0, 0x70, P1 ;  /* 0x000000700000780c */ /* 0x000fe20000f64270 */
[----:B------:R-:W-:Y:S02]  /*6580*/  BSSY B1, `(.L_x_268) ;  /* 0x0000005000017945 */ /* 0x000fe40003800000 */
[----:B------:R-:W-:-:S05]  /*6590*/  FFMA R81, R81, R154, R12 ;  /* 0x0000009a51517223 */ /* 0x000fca000000000c */
[----:B------:R0:W-:Y:S05]  /*65a0*/  @P2 STG.E desc[UR36][R6.64+0x1c4], R81 ;  /* 0x0001c45106002986 */ /* 0x0001ea000c101924 */
[----:B------:R-:W-:Y:S05]  /*65b0*/  @!P3 BRA `(.L_x_269) ;  /* 0x000000000004b947 */ /* 0x000fea0003800000 */
[----:B------:R0:W5:Y:S02]  /*65c0*/  LDG.E.LTC128B R174, desc[UR36][R10.64+0x1c0] ;  /* 0x0001c0240aae7981 */ /* 0x000164000c1e1920 */
.L_x_269:
[----:B------:R-:W-:Y:S05]  /*65d0*/  BSYNC B1 ;  /* 0x0000000000017941 */ /* 0x000fea0003800000 */
.L_x_268:
[----:B0----5:R-:W-:Y:S01]  /*65e0*/  FMUL R3, R174, R155 ;  /* 0x0000009bae037220 */ /* 0x021fe20000400000 */
[----:B------:R-:W-:Y:S01]  /*65f0*/  ISETP.GT.AND P2, PT, R0, 0x71, P1 ;  /* 0x000000710000780c */ /* 0x000fe20000f44270 */
[----:B------:R-:W-:Y:S02]  /*6600*/  BSSY B1, `(.L_x_270) ;  /* 0x0000005000017945 */ /* 0x000fe40003800000 */
[----:B------:R-:W-:-:S05]  /*6610*/  FFMA R3, R82, R154, R3 ;  /* 0x0000009a52037223 */ /* 0x000fca0000000003 */
[----:B------:R0:W-:Y:S05]  /*6620*/  @P3 STG.E desc[UR36][R8.64+0x1c0], R3 ;  /* 0x0001c00308003986 */ /* 0x0001ea000c101924 */
[----:B------:R-:W-:Y:S05]  /*6630*/  @!P2 BRA `(.L_x_271) ;  /* 0x000000000004a947 */ /* 0x000fea0003800000 */
[----:B------:R0:W5:Y:S02]  /*6640*/  LDG.E.LTC128B R174, desc[UR36][R10.64+0x1c4] ;  /* 0x0001c4240aae7981 */ /* 0x000164000c1e1920 */
.L_x_271:
[----:B------:R-:W-:Y:S05]  /*6650*/  BSYNC B1 ;  /* 0x0000000000017941 */ /* 0x000fea0003800000 */
.L_x_270:
[----:B-----5:R-:W-:Y:S01]  /*6660*/  FMUL R12, R174, R155 ;  /* 0x0000009bae0c7220 */ /* 0x020fe20000400000 */
[----:B------:R-:W-:Y:S01]  /*6670*/  ISETP.GT.AND P3, PT, R0, 0x78, P0 ;  /* 0x000000780000780c */ /* 0x000fe20000764270 */
[----:B------:R-:W-:Y:S02]  /*6680*/  BSSY B1, `(.L_x_272) ;  /* 0x0000005000017945 */ /* 0x000fe40003800000 */
[----:B------:R-:W-:-:S05]  /*6690*/  FFMA R83, R83, R154, R12 ;  /* 0x0000009a53537223 */ /* 0x000fca000000000c */
[----:B------:R0:W-:Y:S05]  /*66a0*/  @P2 STG.E desc[UR36][R8.64+0x1c4], R83 ;  /* 0x0001c45308002986 */ /* 0x0001ea000c101924 */
[----:B------:R-:W-:Y:S05]  /*66b0*/  @!P3 BRA `(.L_x_273) ;  /* 0x000000000004b947 */ /* 0x000fea0003800000 */
[----:B------:R0:W5:Y:S02]  /*66c0*/  LDG.E.LTC128B R174, desc[UR36][R4.64+0x1e0] ;  /* 0x0001e02404ae7981 */ /* 0x000164000c1e1920 */
.L_x_273:
[----:B------:R-:W-:Y:S05]  /*66d0*/  BSYNC B1 ;  /* 0x0000000000017941 */ /* 0x000fea0003800000 */
.L_x_272:
[----:B0----5:R-:W-:Y:S01]  /*66e0*/  FMUL R3, R174, R155 ;  /* 0x0000009bae037220 */ /* 0x021fe20000400000 */
[----:B------:R-:W-:Y:S01]  /*66f0*/  ISETP.GT.AND P0, PT, R0, 0x79, P0 ;  /* 0x000000790000780c */ /* 0x000fe20000704270 */
[----:B------:R-:W-:Y:S02]  /*6700*/  BSSY B1, `(.L_x_274) ;  /* 0x0000005000017945 */ /* 0x000fe40003800000 */
[----:B------:R-:W-:-:S05]  /*6710*/  FFMA R3, R84, R154, R3 ;  /* 0x0000009a54037223 */ /* 0x000fca0000000003 */
[----:B------:R0:W-:Y:S05]  /*6720*/  @P3 STG.E desc[UR36][R6.64+0x1e0], R3 ;  /* 0x0001e00306003986 */ /* 0x0001ea000c101924 */
[----:B------:R-:W-:Y:S05]  /*6730*/  @!P0 BRA `(.L_x_275) ;  /* 0x0000000000048947 */ /* 0x000fea0003800000 */
[----:B------:R0:W5:Y:S02]  /*6740*/  LDG.E.LTC128B R174, desc[UR36][R4.64+0x1e4] ;  /* 0x0001e42404ae7981 */ /* 0x000164000c1e1920 */
.L_x_275:
[----:B------:R-:W-:Y:S05]  /*6750*/  BSYNC B1 ;  /* 0x0000000000017941 */ /* 0x000fea0003800000 */
.L_x_274:
[----:B0-2--5:R-:W-:Y:S01]  /*6760*/  FMUL R4, R174, R155 ;  /* 0x0000009bae047220 */ /* 0x025fe20000400000 */
[----:B------:R-:W-:Y:S01]  /*6770*/  ISETP.GT.AND P2, PT, R0, 0x78, P1 ;  /* 0x000000780000780c */ /* 0x000fe20000f44270 */
[----:B------:R-:W-:Y:S02]  /*6780*/  BSSY B1, `(.L_x_276) ;  /* 0x0000005000017945 */ /* 0x000fe40003800000 */
[----:B------:R-:W-:-:S05]  /*6790*/  FFMA R85, R85, R154, R4 ;  /* 0x0000009a55557223 */ /* 0x000fca0000000004 */
[----:B------:R0:W-:Y:S05]  /*67a0*/  @P0 STG.E desc[UR36][R6.64+0x1e4], R85 ;  /* 0x0001e45506000986 */ /* 0x0001ea000c101924 */
[----:B------:R-:W-:Y:S05]  /*67b0*/  @!P2 BRA `(.L_x_277) ;  /* 0x000000000004a947 */ /* 0x000fea0003800000 */
[----:B------:R2:W5:Y:S02]  /*67c0*/  LDG.E.LTC128B R174, desc[UR36][R10.64+0x1e0] ;  /* 0x0001e0240aae7981 */ /* 0x000564000c1e1920 */
.L_x_277:
[----:B------:R-:W-:Y:S05]  /*67d0*/  BSYNC B1 ;  /* 0x0000000000017941 */ /* 0x000fea0003800000 */
.L_x_276:
[----:B-----5:R-:W-:Y:S01]  /*67e0*/  FMUL R3, R174, R155 ;  /* 0x0000009bae037220 */ /* 0x020fe20000400000 */
[----:B------:R-:W-:Y:S01]  /*67f0*/  @P2 IMAD.MOV.U32 R4, RZ, RZ, R8 ;  /* 0x000000ffff042224 */ /* 0x000fe200078e0008 */
[----:B------:R-:W-:Y:S01]  /*6800*/  @P2 MOV R5, R9 ;  /* 0x0000000900052202 */ /* 0x000fe20000000f00 */
[----:B------:R-:W-:Y:S01]  /*6810*/  BSSY B1, `(.L_x_278) ;  /* 0x0000006000017945 */ /* 0x000fe20003800000 */
[----:B------:R-:W-:Y:S01]  /*6820*/  FFMA R3, R86, R154, R3 ;  /* 0x0000009a56037223 */ /* 0x000fe20000000003 */
[----:B------:R-:W-:-:S04]  /*6830*/  ISETP.GT.AND P1, PT, R0, 0x79, P1 ;  /* 0x000000790000780c */ /* 0x000fc80000f24270 */
[----:B------:R0:W-:Y:S09]  /*6840*/  @P2 STG.E desc[UR36][R4.64+0x1e0], R3 ;  /* 0x0001e00304002986 */ /* 0x0001f2000c101924 */
[----:B------:R-:W-:Y:S05]  /*6850*/  @!P1 BRA `(.L_x_279) ;  /* 0x0000000000049947 */ /* 0x000fea0003800000 */
[----:B------:R0:W5:Y:S02]  /*6860*/  LDG.E.LTC128B R174, desc[UR36][R10.64+0x1e4] ;  /* 0x0001e4240aae7981 */ /* 0x000164000c1e1920 */
.L_x_279:
[----:B------:R-:W-:Y:S05]  /*6870*/  BSYNC B1 ;  /* 0x0000000000017941 */ /* 0x000fea0003800000 */
.L_x_278:
[----:B-----5:R-:W-:-:S04]  /*6880*/  FMUL R174, R174, R155 ;  /* 0x0000009baeae7220 */ /* 0x020fc80000400000 */
[----:B------:R-:W-:Y:S01]  /*6890*/  FFMA R87, R87, R154, R174 ;  /* 0x0000009a57577223 */ /* 0x000fe200000000ae */
[----:B------:R-:W-:Y:S06]  /*68a0*/  @!P1 BRA `(.L_x_280) ;  /* 0x0000001c002c9947 */ /* 0x000fec0003800000 */
[----:B------:R0:W-:Y:S01]  /*68b0*/  STG.E desc[UR36][R8.64+0x1e4], R87 ;  /* 0x0001e45708007986 */ /* 0x0001e2000c101924 */
[----:B------:R-:W-:Y:S05]  /*68c0*/  BRA `(.L_x_280) ;  /* 0x0000001c00247947 */ /* 0x000fea0003800000 */
.L_x_29:
[----:B------:R-:W-:Y:S01]  /*68d0*/  ULDC.64 UR4, c[0x0][0x5c0] ;  /* 0x0001700000047ab9 */ /* 0x000fe20000000a00 */
[----:B------:R-:W-:Y:S01]  /*68e0*/  ISETP.GT.AND P4, PT, R0, 0x1, P0 ;  /* 0x000000010000780c */ /* 0x000fe20000784270 */
[-C--:B------:R-:W-:Y:S01]  /*68f0*/  FMUL R13, R88, R154.reuse ;  /* 0x0000009a580d7220 */ /* 0x080fe20000400000 */
[----:B------:R-:W-:Y:S01]  /*6900*/  LEA R8, P1, R168, UR4, 0x2 ;  /* 0x00000004a8087c11 */ /* 0x000fe2000f8210ff */
[----:B------:R-:W-:Y:S01]  /*6910*/  IMAD.SHL.U32 R7, R4, 0x20, RZ ;  /* 0x0000002004077824 */ /* 0x000fe200078e00ff */
[----:B------:R-:W-:Y:S01]  /*6920*/  ISETP.GT.AND P2, PT, R3, 0x8, PT ;  /* 0x000000080300780c */ /* 0x000fe20003f44270 */
[-C--:B------:R-:W-:Y:S01]  /*6930*/  FMUL R89, R89, R154.reuse ;  /* 0x0000009a59597220 */ /* 0x080fe20000400000 */
[----:B------:R-:W-:Y:S01]  /*6940*/  LEA.HI.X R9, R168, UR5, R171, 0x2, P1 ;  /* 0x00000005a8097c11 */ /* 0x000fe200088f14ab */
[-C--:B------:R-:W-:Y:S01]  /*6950*/  FMUL R91, R91, R154.reuse ;  /* 0x0000009a5b5b7220 */ /* 0x080fe20000400000 */
[----:B------:R-:W-:Y:S01]  /*6960*/  ISETP.GT.AND P1, PT, R0, RZ, P2 ;  /* 0x000000ff0000720c */ /* 0x000fe20001724270 */
[-C--:B------:R-:W-:Y:S01]  /*6970*/  FMUL R15, R92, R154.reuse ;  /* 0x0000009a5c0f7220 */ /* 0x080fe20000400000 */
[----:B------:R-:W-:Y:S01]  /*6980*/  SHF.L.U64.HI R6, R4, 0x5, R5 ;  /* 0x0000000504067819 */ /* 0x000fe20000010205 */
[----:B------:R0:W-:Y:S01]  /*6990*/  @P3 STG.E desc[UR36][R8.64], R13 ;  /* 0x0000000d08003986 */ /* 0x0001e2000c101924 */
[C---:B------:R-:W-:Y:S01]  /*69a0*/  ISETP.GT.AND P3, PT, R0.reuse, 0x1, P2 ;  /* 0x000000010000780c */ /* 0x040fe20001764270 */
[----:B------:R-:W-:Y:S01]  /*69b0*/  FMUL R93, R93, R154 ;  /* 0x0000009a5d5d7220 */ /* 0x000fe20000400000 */
[----:B------:R-:W-:Y:S01]  /*69c0*/  IADD3 R10, P5, R7, R8, RZ ;  /* 0x00000008070a7210 */ /* 0x000fe20007fbe0ff */
[----:B------:R-:W-:Y:S01]  /*69d0*/  @P4 STG.E desc[UR36][R8.64+0x4], R89 ;  /* 0x0000045908004986 */ /* 0x000fe2000c101924 */
[----:B------:R-:W-:Y:S01]  /*69e0*/  ISETP.GT.AND P4, PT, R0, 0x8, P0 ;  /* 0x000000080000780c */ /* 0x000fe20000784270 */
[-C--:B------:R-:W-:Y:S01]  /*69f0*/  FMUL R21, R94, R154.reuse ;  /* 0x0000009a5e157220 */ /* 0x080fe20000400000 */
[-C--:B------:R-:W-:Y:S01]  /*6a00*/  FMUL R95, R95, R154.reuse ;  /* 0x0000009a5f5f7220 */ /* 0x080fe20000400000 */
[----:B------:R-:W-:Y:S01]  /*6a10*/  IMAD.X R11, R6, 0x1, R9, P5 ;  /* 0x00000001060b7824 */ /* 0x000fe200028e0609 */
[----:B------:R-:W-:Y:S01]  /*6a20*/  ISETP.GT.AND P5, PT, R0, 0x9, P0 ;  /* 0x000000090000780c */ /* 0x000fe200007a4270 */
[-C--:B------:R-:W-:Y:S01]  /*6a30*/  FMUL R97, R97, R154.reuse ;  /* 0x0000009a61617220 */ /* 0x080fe20000400000 */
[-C--:B------:R-:W-:Y:S01]  /*6a40*/  FMUL R99, R99, R154.reuse ;  /* 0x0000009a63637220 */ /* 0x080fe20000400000 */
[-C--:B0-----:R-:W-:Y:S01]  /*6a50*/  FMUL R13, R90, R154.reuse ;  /* 0x0000009a5a0d7220 */ /* 0x081fe20000400000 */
[-C--:B------:R-:W-:Y:S01]  /*6a60*/  FMUL R101, R101, R154.reuse ;  /* 0x0000009a65657220 */ /* 0x080fe20000400000 */
[-C--:B------:R-:W-:Y:S01]  /*6a70*/  FMUL R103, R103, R154.reuse ;  /* 0x0000009a67677220 */ /* 0x080fe20000400000 */
[-C--:B------:R-:W-:Y:S01]  /*6a80*/  FMUL R105, R105, R154.reuse ;  /* 0x0000009a69697220 */ /* 0x080fe20000400000 */
[-C--:B------:R-:W-:Y:S01]  /*6a90*/  FMUL R107, R107, R154.reuse ;  /* 0x0000009a6b6b7220 */ /* 0x080fe20000400000 */
[----:B------:R0:W-:Y:S01]  /*6aa0*/  @P1 STG.E desc[UR36][R10.64], R13 ;  /* 0x0000000d0a001986 */ /* 0x0001e2000c101924 */
[C---:B------:R-:W-:Y:S01]  /*6ab0*/  ISETP.GT.AND P1, PT, R0.reuse, 0x8, P2 ;  /* 0x000000080000780c */ /* 0x040fe20001724270 */
[-C--:B------:R-:W-:Y:S01]  /*6ac0*/  FMUL R109, R109, R154.reuse ;  /* 0x0000009a6d6d7220 */ /* 0x080fe20000400000 */
[-C--:B------:R-:W-:Y:S01]  /*6ad0*/  FMUL R111, R111, R154.reuse ;  /* 0x0000009a6f6f7220 */ /* 0x080fe20000400000 */
[----:B------:R-:W-:Y:S01]  /*6ae0*/  @P3 STG.E desc[UR36][R10.64+0x4], R91 ;  /* 0x0000045b0a003986 */ /* 0x000fe2000c101924 */
[C---:B------:R-:W-:Y:S01]  /*6af0*/  ISETP.GT.AND P3, PT, R0.reuse, 0x9, P2 ;  /* 0x000000090000780c */ /* 0x040fe20001764270 */
[-C--:B------:R-:W-:Y:S01]  /*6b00*/  FMUL R113, R113, R154.reuse ;  /* 0x0000009a71717220 */ /* 0x080fe20000400000 */
[-C--:B------:R-:W-:Y:S01]  /*6b10*/  FMUL R115, R115, R154.reuse ;  /* 0x0000009a73737220 */ /* 0x080fe20000400000 */
[----:B------:R1:W-:Y:S01]  /*6b20*/  @P4 STG.E desc[UR36][R8.64+0x20], R15 ;  /* 0x0000200f08004986 */ /* 0x0003e2000c101924 */
[C---:B------:R-:W-:Y:S01]  /*6b30*/  ISETP.GT.AND P4, PT, R0.reuse, 0x10, P0 ;  /* 0x000000100000780c */ /* 0x040fe20000784270 */
[-C--:B------:R-:W-:Y:S01]  /*6b40*/  FMUL R117, R117, R154.reuse ;  /* 0x0000009a75757220 */ /* 0x080fe20000400000 */
[-C--:B------:R-:W-:Y:S01]  /*6b50*/  FMUL R119, R119, R154.reuse ;  /* 0x0000009a77777220 */ /* 0x080fe20000400000 */
[----:B------:R-:W-:Y:S01]  /*6b60*/  @P5 STG.E desc[UR36][R8.64+0x24], R93 ;  /* 0x0000245d08005986 */ /* 0x000fe2000c101924 */
[----:B------:R-:W-:Y:S01]  /*6b70*/  ISETP.GT.AND P5, PT, R0, 0x11, P0 ;  /* 0x000000110000780c */ /* 0x000fe200007a4270 */
[-C--:B0-----:R-:W-:Y:S01]  /*6b80*/  FMUL R13, R96, R154.reuse ;  /* 0x0000009a600d7220 */ /* 0x081fe20000400000 */
[-C--:B------:R-:W-:Y:S01]  /*6b90*/  FMUL R121, R121, R154.reuse ;  /* 0x0000009a79797220 */ /* 0x080fe20000400000 */
[----:B------:R0:W-:Y:S01]  /*6ba0*/  @P1 STG.E desc[UR36][R10.64+0x20], R21 ;  /* 0x000020150a001986 */ /* 0x0001e2000c101924 */
[C---:B------:R-:W-:Y:S01]  /*6bb0*/  ISETP.GT.AND P1, PT, R0.reuse, 0x10, P2 ;  /* 0x000000100000780c */ /* 0x040fe20001724270 */
[-C--:B------:R-:W-:Y:S01]  /*6bc0*/  FMUL R123, R123, R154.reuse ;  /* 0x0000009a7b7b7220 */ /* 0x080fe20000400000 */
[-C--:B------:R-:W-:Y:S01]  /*6bd0*/  FMUL R125, R125, R154.reuse ;  /* 0x0000009a7d7d7220 */ /* 0x080fe20000400000 */
[----:B------:R-:W-:Y:S01]  /*6be0*/  @P3 STG.E desc[UR36][R10.64+0x24], R95 ;  /* 0x0000245f0a003986 */ /* 0x000fe2000c101924 */
[----:B------:R-:W-:Y:S01]  /*6bf0*/  ISETP.GT.AND P3, PT, R0, 0x11, P2 ;  /* 0x000000110000780c */ /* 0x000fe20001764270 */
[-C--:B-1----:R-:W-:Y:S01]  /*6c00*/  FMUL R15, R98, R154.reuse ;  /* 0x0000009a620f7220 */ /* 0x082fe20000400000 */
        /* <DEDUP_REMOVED lines=26> */
[----:B------:R-:W-:Y:S01]  /*6db0*/  ISETP.GT.AND P1, PT, R0, 0x20, P2 ;  /* 0x000000200000780c */ /* 0x000fe20001724270 */
[-C--:B------:R-:W-:Y:S01]  /*6dc0*/  FMUL R147, R147, R154.reuse ;  /* 0x0000009a93937220 */ /* 0x080fe20000400000 */
[----:B------:R-:W-:Y:S01]  /*6dd0*/  SHF.L.U32 R23, R4, 0x9, RZ ;  /* 0x0000000904177819 */ /* 0x000fe200000006ff */
[----:B------:R-:W-:Y:S01]  /*6de0*/  @P3 STG.E desc[UR36][R10.64+0x64], R103 ;  /* 0x000064670a003986 */ /* 0x000fe2000c101924 */
[----:B------:R-:W-:Y:S01]  /*6df0*/  ISETP.GT.AND P3, PT, R0, 0x21, P2 ;  /* 0x000000210000780c */ /* 0x000fe20001764270 */
[-C--:B-1----:R-:W-:Y:S01]  /*6e00*/  FMUL R21, R106, R154.reuse ;  /* 0x0000009a6a157220 */ /* 0x082fe20000400000 */
[-C--:B------:R-:W-:Y:S01]  /*6e10*/  FMUL R149, R149, R154.reuse ;  /* 0x0000009a95957220 */ /* 0x080fe20000400000 */
[----:B------:R1:W-:Y:S01]  /*6e20*/  @P4 STG.E desc[UR36][R8.64+0x80], R15 ;  /* 0x0000800f08004986 */ /* 0x0003e2000c101924 */
[----:B------:R-:W-:Y:S01]  /*6e30*/  ISETP.GT.AND P4, PT, R0, 0x28, P0 ;  /* 0x000000280000780c */ /* 0x000fe20000784270 */
[-C--:B------:R-:W-:Y:S01]  /*6e40*/  FMUL R151, R151, R154.reuse ;  /* 0x0000009a97977220 */ /* 0x080fe20000400000 */
[----:B------:R-:W-:Y:S01]  /*6e50*/  SHF.L.U64.HI R5, R4, 0x9, R5 ;  /* 0x0000000904057819 */ /* 0x000fe20000010205 */
        /* <DEDUP_REMOVED lines=86> */
[----:B------:R-:W-:-:S02]  /*73c0*/  FMUL R87, R87, R154 ;  /* 0x0000009a57577220 */ /* 0x000fc40000400000 */
[----:B------:R-:W-:Y:S01]  /*73d0*/  @P3 STG.E desc[UR36][R10.64+0x124], R127 ;  /* 0x0001247f0a003986 */ /* 0x000fe2000c101924 */
[----:B------:R-:W-:Y:S01]  /*73e0*/  ISETP.GT.AND P3, PT, R0, 0x51, P2 ;  /* 0x000000510000780c */ /* 0x000fe20001764270 */
[----:B-1----:R-:W-:Y:S02]  /*73f0*/  FMUL R21, R130, R154 ;  /* 0x0000009a82157220 */ /* 0x002fe40000400000 */
[----:B------:R1:W-:Y:S01]  /*7400*/  @P4 STG.E desc[UR36][R8.64+0x140], R15 ;  /* 0x0001400f08004986 */ /* 0x0003e2000c101924 */
[----:B------:R-:W-:-:S03]  /*7410*/  ISETP.GT.AND P4, PT, R0, 0x58, P0 ;  /* 0x000000580000780c */ /* 0x000fc60000784270 */
[----:B------:R-:W-:Y:S01]  /*7420*/  @P5 STG.E desc[UR36][R8.64+0x144], R129 ;  /* 0x0001448108005986 */ /* 0x000fe2000c101924 */
[----:B------:R-:W-:Y:S01]  /*7430*/  ISETP.GT.AND P5, PT, R0, 0x59, P0 ;  /* 0x000000590000780c */ /* 0x000fe200007a4270 */
[----:B0-----:R-:W-:Y:S02]  /*7440*/  FMUL R13, R132, R154 ;  /* 0x0000009a840d7220 */ /* 0x001fe40000400000 */
[----:B------:R0:W-:Y:S01]  /*7450*/  @P1 STG.E desc[UR36][R10.64+0x140], R21 ;  /* 0x000140150a001986 */ /* 0x0001e2000c101924 */
[----:B------:R-:W-:-:S03]  /*7460*/  ISETP.GT.AND P1, PT, R0, 0x58, P2 ;  /* 0x000000580000780c */ /* 0x000fc60001724270 */
        /* <DEDUP_REMOVED lines=32> */
[-C--:B-1----:R-:W-:Y:S02]  /*7670*/  FMUL R15, R146, R154.reuse ;  /* 0x0000009a920f7220 */ /* 0x082fe40000400000 */
[----:B------:R1:W-:Y:S01]  /*7680*/  @P4 STG.E desc[UR36][R8.64+0x1c0], R13 ;  /* 0x0001c00d08004986 */ /* 0x0003e2000c101924 */
[C---:B------:R-:W-:Y:S02]  /*7690*/  ISETP.GT.AND P4, PT, R0.reuse, 0x78, P0 ;  /* 0x000000780000780c */ /* 0x040fe40000784270 */
[----:B------:R-:W-:Y:S01]  /*76a0*/  ISETP.GT.AND P0, PT, R0, 0x79, P0 ;  /* 0x000000790000780c */ /* 0x000fe20000704270 */
[----:B------:R-:W-:Y:S01]  /*76b0*/  @P5 STG.E desc[UR36][R8.64+0x1c4], R145 ;  /* 0x0001c49108005986 */ /* 0x000fe2000c101924 */
[----:B0-----:R-:W-:-:S03]  /*76c0*/  FMUL R21, R148, R154 ;  /* 0x0000009a94157220 */ /* 0x001fc60000400000 */
[----:B------:R0:W-:Y:S01]  /*76d0*/  @P1 STG.E desc[UR36][R10.64+0x1c0], R15 ;  /* 0x0001c00f0a001986 */ /* 0x0001e2000c101924 */
[----:B------:R-:W-:-:S03]  /*76e0*/  ISETP.GT.AND P1, PT, R3, 0x80, PT ;  /* 0x000000800300780c */ /* 0x000fc60003f24270 */
[----:B------:R-:W-:Y:S01]  /*76f0*/  @P3 STG.E desc[UR36][R10.64+0x1c4], R147 ;  /* 0x0001c4930a003986 */ /* 0x000fe2000c101924 */
[C---:B------:R-:W-:Y:S02]  /*7700*/  ISETP.GT.AND P3, PT, R0.reuse, 0x78, P2 ;  /* 0x000000780000780c */ /* 0x040fe40001764270 */
[----:B------:R-:W-:Y:S01]  /*7710*/  ISETP.GT.AND P2, PT, R0, 0x79, P2 ;  /* 0x000000790000780c */ /* 0x000fe20001744270 */
[----:B------:R-:W-:Y:S01]  /*7720*/  @P4 STG.E desc[UR36][R8.64+0x1e0], R21 ;  /* 0x0001e01508004986 */ /* 0x000fe2000c101924 */
[----:B------:R-:W-:-:S03]  /*7730*/  IADD3 R12, P4, P5, R7, R8, R23 ;  /* 0x00000008070c7210 */ /* 0x000fc60007d9e017 */
[----:B------:R2:W-:Y:S01]  /*7740*/  @P0 STG.E desc[UR36][R8.64+0x1e4], R149 ;  /* 0x0001e49508000986 */ /* 0x0005e2000c101924 */
[----:B------:R-:W-:Y:S01]  /*7750*/  ISETP.GT.AND P0, PT, R3, 0x88, PT ;  /* 0x000000880300780c */ /* 0x000fe20003f04270 */
[-C--:B------:R-:W-:Y:S01]  /*7760*/  FMUL R3, R150, R154.reuse ;  /* 0x0000009a96037220 */ /* 0x080fe20000400000 */
[----:B-1----:R-:W-:Y:S01]  /*7770*/  IADD3.X R13, R6, R9, R5, P4, P5 ;  /* 0x00000009060d7210 */ /* 0x002fe200027ea405 */
[----:B0-----:R-:W-:Y:S01]  /*7780*/  FMUL R15, R24, R154 ;  /* 0x0000009a180f7220 */ /* 0x001fe20000400000 */
[C---:B------:R-:W-:Y:S02]  /*7790*/  ISETP.GT.AND P4, PT, R0.reuse, RZ, P1 ;  /* 0x000000ff0000720c */ /* 0x040fe40000f84270 */
[----:B------:R-:W-:Y:S01]  /*77a0*/  IADD3 R4, P5, R23, R8, RZ ;  /* 0x0000000817047210 */ /* 0x000fe20007fbe0ff */
[----:B------:R0:W-:Y:S01]  /*77b0*/  @P3 STG.E desc[UR36][R10.64+0x1e0], R3 ;  /* 0x0001e0030a003986 */ /* 0x0001e2000c101924 */
[----:B------:R-:W-:-:S03]  /*77c0*/  ISETP.GT.AND P3, PT, R0, 0x1, P1 ;  /* 0x000000010000780c */ /* 0x000fc60000f64270 */
[----:B------:R-:W-:Y:S01]  /*77d0*/  IMAD.X R5, R5, 0x1, R9, P5 ;  /* 0x0000000105057824 */ /* 0x000fe200028e0609 */
[----:B------:R1:W-:Y:S01]  /*77e0*/  @P2 STG.E desc[UR36][R10.64+0x1e4], R151 ;  /* 0x0001e4970a002986 */ /* 0x0003e2000c101924 */
[C---:B------:R-:W-:Y:S02]  /*77f0*/  ISETP.GT.AND P2, PT, R0.reuse, RZ, P0 ;  /* 0x000000ff0000720c */ /* 0x040fe40000744270 */
[----:B------:R-:W-:Y:S02]  /*7800*/  ISETP.GT.AND P5, PT, R0, 0x1, P0 ;  /* 0x000000010000780c */ /* 0x000fe400007a4270 */
[----:B------:R3:W-:Y:S01]  /*7810*/  @P4 STG.E desc[UR36][R4.64], R15 ;  /* 0x0000000f04004986 */ /* 0x0007e2000c101924 */
[C---:B--2---:R-:W-:Y:S01]  /*7820*/  IADD3 R8, P4, R7.reuse, R4, RZ ;  /* 0x0000000407087210 */ /* 0x044fe20007f9e0ff */
[----:B0-----:R-:W-:Y:S02]  /*7830*/  FMUL R3, R26, R154 ;  /* 0x0000009a1a037220 */ /* 0x001fe40000400000 */
[----:B------:R-:W-:Y:S01]  /*7840*/  @P3 STG.E desc[UR36][R4.64+0x4], R25 ;  /* 0x0000041904003986 */ /* 0x000fe2000c101924 */
[----:B------:R-:W-:Y:S01]  /*7850*/  ISETP.GT.AND P3, PT, R0, 0x8, P1 ;  /* 0x000000080000780c */ /* 0x000fe20000f64270 */
[----:B------:R-:W-:Y:S01]  /*7860*/  IMAD.X R9, R6, 0x1, R5, P4 ;  /* 0x0000000106097824 */ /* 0x000fe200020e0605 */
[----:B-1----:R-:W-:Y:S01]  /*7870*/  IADD3 R10, P4, R7, R4, RZ ;  /* 0x00000004070a7210 */ /* 0x002fe20007f9e0ff */
[----:B------:R-:W-:-:S03]  /*7880*/  FMUL R7, R28, R154 ;  /* 0x0000009a1c077220 */ /* 0x000fc60000400000 */
[----:B------:R0:W-:Y:S01]  /*7890*/  @P2 STG.E desc[UR36][R8.64], R3 ;  /* 0x0000000308002986 */ /* 0x0001e2000c101924 */
[----:B------:R-:W-:Y:S01]  /*78a0*/  ISETP.GT.AND P2, PT, R0, 0x8, P0 ;  /* 0x000000080000780c */ /* 0x000fe20000744270 */
[-C--:B---3--:R-:W-:Y:S01]  /*78b0*/  FMUL R15, R30, R154.reuse ;  /* 0x0000009a1e0f7220 */ /* 0x088fe20000400000 */
[----:B------:R-:W-:Y:S01]  /*78c0*/  IADD3.X R11, R6, R5, RZ, P4, !PT ;  /* 0x00000005060b7210 */ /* 0x000fe200027fe4ff */
[----:B------:R1:W-:Y:S01]  /*78d0*/  @P5 STG.E desc[UR36][R8.64+0x4], R27 ;  /* 0x0000041b08005986 */ /* 0x0003e2000c101924 */
[C---:B------:R-:W-:Y:S02]  /*78e0*/  ISETP.GT.AND P5, PT, R0.reuse, 0x9, P1 ;  /* 0x000000090000780c */ /* 0x040fe40000fa4270 */
[C---:B------:R-:W-:Y:S01]  /*78f0*/  ISETP.GT.AND P4, PT, R0.reuse, 0x11, P1 ;  /* 0x000000110000780c */ /* 0x040fe20000f84270 */
[----:B------:R-:W-:Y:S01]  /*7900*/  @P3 STG.E desc[UR36][R4.64+0x20], R7 ;  /* 0x0000200704003986 */ /* 0x000fe2000c101924 */
[----:B------:R-:W-:Y:S01]  /*7910*/  ISETP.GT.AND P3, PT, R0, 0x9, P0 ;  /* 0x000000090000780c */ /* 0x000fe20000764270 */
[-C--:B0-----:R-:W-:Y:S01]  /*7920*/  FMUL R3, R32, R154.reuse ;  /* 0x0000009a20037220 */ /* 0x081fe20000400000 */
[----:B-1----:R-:W-:-:S07]  /*7930*/  FMUL R9, R34, R154 ;  /* 0x0000009a22097220 */ /* 0x002fce0000400000 */
[----:B------:R-:W-:Y:S01]  /*7940*/  @P5 STG.E desc[UR36][R4.64+0x24], R29 ;  /* 0x0000241d04005986 */ /* 0x000fe2000c101924 */
[----:B------:R-:W-:-:S03]  /*7950*/  ISETP.GT.AND P5, PT, R0, 0x10, P1 ;  /* 0x000000100000780c */ /* 0x000fc60000fa4270 */
[----:B------:R0:W-:Y:S01]  /*7960*/  @P2 STG.E desc[UR36][R10.64+0x20], R15 ;  /* 0x0000200f0a002986 */ /* 0x0001e2000c101924 */
[----:B------:R-:W-:-:S03]  /*7970*/  ISETP.GT.AND P2, PT, R0, 0x10, P0 ;  /* 0x000000100000780c */ /* 0x000fc60000744270 */
[----:B------:R-:W-:Y:S01]  /*7980*/  @P3 STG.E desc[UR36][R12.64+0x24], R31 ;  /* 0x0000241f0c003986 */ /* 0x000fe2000c101924 */
[----:B------:R-:W-:-:S03]  /*7990*/  ISETP.GT.AND P3, PT, R0, 0x11, P0 ;  /* 0x000000110000780c */ /* 0x000fc60000764270 */
[----:B------:R-:W-:Y:S01]  /*79a0*/  @P4 STG.E desc[UR36][R4.64+0x44], R33 ;  /* 0x0000442104004986 */ /* 0x000fe2000c101924 */
[----:B------:R-:W-:-:S03]  /*79b0*/  ISETP.GT.AND P4, PT, R0, 0x18, P1 ;  /* 0x000000180000780c */ /* 0x000fc60000f84270 */
[----:B------:R1:W-:Y:S01]  /*79c0*/  @P5 STG.E desc[UR36][R4.64+0x40], R3 ;  /* 0x0000400304005986 */ /* 0x0003e2000c101924 */
[----:B------:R-:W-:Y:S01]  /*79d0*/  ISETP.GT.AND P5, PT, R0, 0x19, P1 ;  /* 0x000000190000780c */ /* 0x000fe20000fa4270 */
[----:B------:R-:W-:Y:S02]  /*79e0*/  @P2 IMAD.MOV.U32 R6, RZ, RZ, R12 ;  /* 0x000000ffff062224 */ /* 0x000fe400078e000c */
[----:B0-----:R-:W-:Y:S01]  /*79f0*/  FMUL R11, R36, R154 ;  /* 0x0000009a240b7220 */ /* 0x001fe20000400000 */
[----:B------:R-:W-:-:S05]  /*7a00*/  @P2 IMAD.MOV.U32 R7, RZ, RZ, R13 ;  /* 0x000000ffff072224 */ /* 0x000fca00078e000d */
[----:B------:R0:W-:Y:S01]  /*7a10*/  @P2 STG.E desc[UR36][R6.64+0x40], R9 ;  /* 0x0000400906002986 */ /* 0x0001e2000c101924 */
[----:B------:R-:W-:Y:S01]  /*7a20*/  ISETP.GT.AND P2, PT, R0, 0x18, P0 ;  /* 0x000000180000780c */ /* 0x000fe20000744270 */
[----:B-1----:R-:W-:Y:S01]  /*7a30*/  FMUL R3, R38, R154 ;  /* 0x0000009a26037220 */ /* 0x002fe20000400000 */
[----:B0-----:R-:W-:Y:S01]  /*7a40*/  @P3 MOV R6, R12 ;  /* 0x0000000c00063202 */ /* 0x001fe20000000f00 */
[----:B------:R-:W-:Y:S02]  /*7a50*/  @P3 IMAD.MOV.U32 R7, RZ, RZ, R13 ;  /* 0x000000ffff073224 */ /* 0x000fe400078e000d */
[----:B------:R-:W-:-:S03]  /*7a60*/  FMUL R9, R40, R154 ;  /* 0x0000009a28097220 */ /* 0x000fc60000400000 */
[----:B------:R0:W-:Y:S01]  /*7a70*/  @P3 STG.E desc[UR36][R6.64+0x44], R35 ;  /* 0x0000442306003986 */ /* 0x0001e2000c101924 */
[----:B------:R-:W-:-:S03]  /*7a80*/  ISETP.GT.AND P3, PT, R0, 0x19, P0 ;  /* 0x000000190000780c */ /* 0x000fc60000764270 */
[----:B------:R1:W-:Y:S01]  /*7a90*/  @P4 STG.E desc[UR36][R4.64+0x60], R11 ;  /* 0x0000600b04004986 */ /* 0x0003e2000c101924 */
[----:B------:R-:W-:-:S03]  /*7aa0*/  ISETP.GT.AND P4, PT, R0, 0x20, P1 ;  /* 0x000000200000780c */ /* 0x000fc60000f84270 */
[----:B------:R-:W-:Y:S01]  /*7ab0*/  @P5 STG.E desc[UR36][R4.64+0x64], R37 ;  /* 0x0000642504005986 */ /* 0x000fe2000c101924 */
[----:B------:R-:W-:Y:S01]  /*7ac0*/  ISETP.GT.AND P5, PT, R0, 0x21, P1 ;  /* 0x000000210000780c */ /* 0x000fe20000fa4270 */
[----:B0-----:R-:W-:Y:S01]  /*7ad0*/  @P2 IMAD.MOV.U32 R6, RZ, RZ, R12 ;  /* 0x000000ffff062224 */ /* 0x001fe200078e000c */
[----:B------:R-:W-:Y:S01]  /*7ae0*/  @P2 MOV R7, R13 ;  /* 0x0000000d00072202 */ /* 0x000fe20000000f00 */
[----:B-1----:R-:W-:-:S04]  /*7af0*/  FMUL R11, R42, R154 ;  /* 0x0000009a2a0b7220 */ /* 0x002fc80000400000 */
[----:B------:R0:W-:Y:S01]  /*7b00*/  @P2 STG.E desc[UR36][R6.64+0x60], R3 ;  /* 0x0000600306002986 */ /* 0x0001e2000c101924 */
[----:B------:R-:W-:Y:S01]  /*7b10*/  ISETP.GT.AND P2, PT, R0, 0x20, P0 ;  /* 0x000000200000780c */ /* 0x000fe20000744270 */
[----:B0-----:R-:W-:Y:S02]  /*7b20*/  @P3 IMAD.MOV.U32 R6, RZ, RZ, R12 ;  /* 0x000000ffff063224 */ /* 0x001fe400078e000c */
[----:B------:R-:W-:Y:S01]  /*7b30*/  FMUL R3, R44, R154 ;  /* 0x0000009a2c037220 */ /* 0x000fe20000400000 */
[----:B------:R-:W-:-:S05]  /*7b40*/  @P3 IMAD.MOV.U32 R7, RZ, RZ, R13 ;  /* 0x000000ffff073224 */ /* 0x000fca00078e000d */
[----:B------:R0:W-:Y:S01]  /*7b50*/  @P3 STG.E desc[UR36][R6.64+0x64], R39 ;  /* 0x0000642706003986 */ /* 0x0001e2000c101924 */
[----:B------:R-:W-:-:S03]  /*7b60*/  ISETP.GT.AND P3, PT, R0, 0x21, P0 ;  /* 0x000000210000780c */ /* 0x000fc60000764270 */
[----:B------:R1:W-:Y:S01]  /*7b70*/  @P4 STG.E desc[UR36][R4.64+0x80], R9 ;  /* 0x0000800904004986 */ /* 0x0003e2000c101924 */
[----:B------:R-:W-:-:S03]  /*7b80*/  ISETP.GT.AND P4, PT, R0, 0x28, P1 ;  /* 0x000000280000780c */ /* 0x000fc60000f84270 */
[----:B------:R-:W-:Y:S01]  /*7b90*/  @P5 STG.E desc[UR36][R4.64+0x84], R41 ;  /* 0x0000842904005986 */ /* 0x000fe2000c101924 */
[----:B------:R-:W-:Y:S02]  /*7ba0*/  ISETP.GT.AND P5, PT, R0, 0x29, P1 ;  /* 0x000000290000780c */ /* 0x000fe40000fa4270 */
[----:B0-----:R-:W-:Y:S01]  /*7bb0*/  @P2 MOV R6, R12 ;  /* 0x0000000c00062202 */ /* 0x001fe20000000f00 */
[----:B------:R-:W-:Y:S02]  /*7bc0*/  @P2 IMAD.MOV.U32 R7, RZ, RZ, R13 ;  /* 0x000000ffff072224 */ /* 0x000fe400078e000d */
[----:B-1----:R-:W-:-:S03]  /*7bd0*/  FMUL R9, R46, R154 ;  /* 0x0000009a2e097220 */ /* 0x002fc60000400000 */
[----:B------:R0:W-:Y:S01]  /*7be0*/  @P2 STG.E desc[UR36][R6.64+0x80], R11 ;  /* 0x0000800b06002986 */ /* 0x0001e2000c101924 */
[----:B------:R-:W-:Y:S01]  /*7bf0*/  ISETP.GT.AND P2, PT, R0, 0x28, P0 ;  /* 0x000000280000780c */ /* 0x000fe20000744270 */
[----:B0-----:R-:W-:Y:S01]  /*7c00*/  @P3 IMAD.MOV.U32 R6, RZ, RZ, R12 ;  /* 0x000000ffff063224 */ /* 0x001fe200078e000c */
[----:B------:R-:W-:Y:S01]  /*7c10*/  @P3 MOV R7, R13 ;  /* 0x0000000d00073202 */ /* 0x000fe20000000f00 */
[----:B------:R-:W-:-:S04]  /*7c20*/  FMUL R11, R48, R154 ;  /* 0x0000009a300b7220 */ /* 0x000fc80000400000 */
[----:B------:R0:W-:Y:S01]  /*7c30*/  @P3 STG.E desc[UR36][R6.64+0x84], R43 ;  /* 0x0000842b06003986 */ /* 0x0001e2000c101924 */
[----:B------:R-:W-:-:S03]  /*7c40*/  ISETP.GT.AND P3, PT, R0, 0x29, P0 ;  /* 0x000000290000780c */ /* 0x000fc60000764270 */
[----:B------:R1:W-:Y:S01]  /*7c50*/  @P4 STG.E desc[UR36][R4.64+0xa0], R3 ;  /* 0x0000a00304004986 */ /* 0x0003e2000c101924 */
[----:B------:R-:W-:-:S03]  /*7c60*/  ISETP.GT.AND P4, PT, R0, 0x30, P1 ;  /* 0x000000300000780c */ /* 0x000fc60000f84270 */
[----:B------:R-:W-:Y:S01]  /*7c70*/  @P5 STG.E desc[UR36][R4.64+0xa4], R45 ;  /* 0x0000a42d04005986 */ /* 0x000fe2000c101924 */
[----:B------:R-:W-:Y:S01]  /*7c80*/  ISETP.GT.AND P5, PT, R0, 0x31, P1 ;  /* 0x000000310000780c */ /* 0x000fe20000fa4270 */
[----:B0-----:R-:W-:Y:S02]  /*7c90*/  @P2 IMAD.MOV.U32 R6, RZ, RZ, R12 ;  /* 0x000000ffff062224 */ /* 0x001fe400078e000c */
[----:B------:R-:W-:Y:S02]  /*7ca0*/  @P2 IMAD.MOV.U32 R7, RZ, RZ, R13 ;  /* 0x000000ffff072224 */ /* 0x000fe400078e000d */
[----:B-1----:R-:W-:-:S03]  /*7cb0*/  FMUL R3, R50, R154 ;  /* 0x0000009a32037220 */ /* 0x002fc60000400000 */
[----:B------:R0:W-:Y:S01]  /*7cc0*/  @P2 STG.E desc[UR36][R6.64+0xa0], R9 ;  /* 0x0000a00906002986 */ /* 0x0001e2000c101924 */
[----:B------:R-:W-:Y:S02]  /*7cd0*/  ISETP.GT.AND P2, PT, R0, 0x30, P0 ;  /* 0x000000300000780c */ /* 0x000fe40000744270 */
        /* <DEDUP_REMOVED lines=118> */
[C---:B------:R-:W-:Y:S02]  /*8440*/  ISETP.GT.AND P4, PT, R0.reuse, 0x71, P0 ;  /* 0x000000710000780c */ /* 0x040fe40000784270 */
[C---:B------:R-:W-:Y:S01]  /*8450*/  ISETP.GT.AND P0, PT, R0.reuse, 0x79, P0 ;  /* 0x000000790000780c */ /* 0x040fe20000704270 */
[----:B------:R-:W-:Y:S01]  /*8460*/  @P2 STG.E desc[UR36][R4.64+0x1c4], R81 ;  /* 0x0001c45104002986 */ /* 0x000fe2000c101924 */
[C---:B------:R-:W-:Y:S02]  /*8470*/  ISETP.GT.AND P2, PT, R0.reuse, 0x78, P1 ;  /* 0x000000780000780c */ /* 0x040fe40000f44270 */
[----:B------:R-:W-:-:S03]  /*8480*/  ISETP.GT.AND P1, PT, R0, 0x79, P1 ;  /* 0x000000790000780c */ /* 0x000fc60000f24270 */
[----:B0-----:R-:W-:Y:S01]  /*8490*/  @P3 MOV R6, R12 ;  /* 0x0000000c00063202 */ /* 0x001fe20000000f00 */
[----:B------:R-:W-:Y:S02]  /*84a0*/  @P3 IMAD.MOV.U32 R7, RZ, RZ, R13 ;  /* 0x000000ffff073224 */ /* 0x000fe400078e000d */
[----:B-1----:R-:W-:-:S03]  /*84b0*/  FMUL R11, R86, R154 ;  /* 0x0000009a560b7220 */ /* 0x002fc60000400000 */
[----:B------:R0:W-:Y:S02]  /*84c0*/  @P3 STG.E desc[UR36][R6.64+0x1c0], R3 ;  /* 0x0001c00306003986 */ /* 0x0001e4000c101924 */
[----:B0-----:R-:W-:Y:S01]  /*84d0*/  @P4 MOV R6, R12 ;  /* 0x0000000c00064202 */ /* 0x001fe20000000f00 */
[----:B------:R-:W-:-:S05]  /*84e0*/  @P4 IMAD.MOV.U32 R7, RZ, RZ, R13 ;  /* 0x000000ffff074224 */ /* 0x000fca00078e000d */
[----:B------:R-:W-:Y:S04]  /*84f0*/  @P4 STG.E desc[UR36][R6.64+0x1c4], R83 ;  /* 0x0001c45306004986 */ /* 0x000fe8000c101924 */
[----:B------:R-:W-:Y:S04]  /*8500*/  @P2 STG.E desc[UR36][R4.64+0x1e0], R9 ;  /* 0x0001e00904002986 */ /* 0x000fe8000c101924 */
[----:B------:R0:W-:Y:S02]  /*8510*/  @P1 STG.E desc[UR36][R4.64+0x1e4], R85 ;  /* 0x0001e45504001986 */ /* 0x0001e4000c101924 */
[----:B0-----:R-:W-:Y:S01]  /*8520*/  @P5 MOV R4, R12 ;  /* 0x0000000c00045202 */ /* 0x001fe20000000f00 */
[----:B------:R-:W-:-:S05]  /*8530*/  @P5 IMAD.MOV.U32 R5, RZ, RZ, R13 ;  /* 0x000000ffff055224 */ /* 0x000fca00078e000d */
[----:B------:R0:W-:Y:S04]  /*8540*/  @P5 STG.E desc[UR36][R4.64+0x1e0], R11 ;  /* 0x0001e00b04005986 */ /* 0x0001e8000c101924 */
[----:B------:R0:W-:Y:S02]  /*8550*/  @P0 STG.E desc[UR36][R12.64+0x1e4], R87 ;  /* 0x0001e4570c000986 */ /* 0x0001e4000c101924 */
.L_x_280:
[----:B------:R-:W-:Y:S05]  /*8560*/  BSYNC B0 ;  /* 0x0000000000007941 */ /* 0x000fea0003800000 */
.L_x_28:
[----:B------:R-:W-:Y:S01]  /*8570*/  ULDC UR4, c[0x0][0xc] ;  /* 0x0000030000047ab9 */ /* 0x000fe20000000800 */
[----:B------:R-:W-:Y:S01]  /*8580*/  ULDC UR5, c[0x0][0x10] ;  /* 0x0000040000057ab9 */ /* 0x000fe20000000800 */
[----:B0-----:R-:W0:Y:S01]  /*8590*/  LDC R3, c[0x0][0x14] ;  /* 0x00000500ff037b82 */ /* 0x001e220000000800 */
[----:B------:R-:W-:Y:S01]  /*85a0*/  UIMAD.WIDE.U32 UR4, UR4, UR5, URZ ;  /* 0x00000005040472a5 */ /* 0x000fe2000f8e003f */
[----:B------:R-:W-:Y:S01]  /*85b0*/  PRMT R0, RZ, 0x7610, R0 ;  /* 0x00007610ff007816 */ /* 0x000fe20000000000 */
[----:B------:R-:W-:Y:S01]  /*85c0*/  IMAD.MOV.U32 R153, RZ, RZ, -0x1 ;  /* 0xffffffffff997424 */ /* 0x000fe200078e00ff */
[----:B------:R-:W-:-:S03]  /*85d0*/  MOV R23, 0xffffffff ;  /* 0xffffffff00177802 */ /* 0x000fc60000000f00 */
[----:B0-----:R-:W-:-:S04]  /*85e0*/  IMAD.WIDE.U32 R16, R3, UR4, R16 ;  /* 0x0000000403107c25 */ /* 0x001fc8000f8e0010 */
[----:B------:R-:W-:Y:S01]  /*85f0*/  IMAD R3, R3, UR5, RZ ;  /* 0x0000000503037c24 */ /* 0x000fe2000f8e02ff */
[----:B------:R-:W-:Y:S02]  /*8600*/  ULDC.64 UR4, c[0x0][0x650] ;  /* 0x0001940000047ab9 */ /* 0x000fe40000000a00 */
[----:B------:R-:W-:Y:S02]  /*8610*/  ISETP.GE.U32.AND P0, PT, R16, UR4, PT ;  /* 0x0000000410007c0c */ /* 0x000fe4000bf06070 */
[----:B------:R-:W-:-:S04]  /*8620*/  IADD3 R17, R17, R3, RZ ;  /* 0x0000000311117210 */ /* 0x000fc80007ffe0ff */
[----:B------:R-:W-:-:S13]  /*8630*/  ISETP.GE.U32.AND.EX P0, PT, R17, UR5, PT, P0 ;  /* 0x0000000511007c0c */ /* 0x000fda000bf06100 */
[----:B------:R-:W-:Y:S05]  /*8640*/  @P0 BRA `(.L_x_281) ;  /* 0x0000000400640947 */ /* 0x000fea0003800000 */
[----:B------:R-:W0:Y:S01]  /*8650*/  S2R R12, SR_CTAID.X ;  /* 0x00000000000c7919 */ /* 0x000e220000002500 */
[----:B--2---:R-:W2:Y:S01]  /*8660*/  LDC.64 R10, c[0x0][0x628] ;  /* 0x00018a00ff0a7b82 */ /* 0x004ea20000000a00 */
[----:B------:R-:W-:Y:S01]  /*8670*/  ULDC UR4, c[0x0][0x150] ;  /* 0x0000540000047ab9 */ /* 0x000fe20000000800 */
[----:B------:R-:W-:Y:S01]  /*8680*/  IMAD.MOV.U32 R8, RZ, RZ, R16 ;  /* 0x000000ffff087224 */ /* 0x000fe200078e0010 */
[----:B------:R-:W0:Y:S01]  /*8690*/  S2R R24, SR_CTAID.Y ;  /* 0x0000000000187919 */ /* 0x000e220000002600 */
[----:B------:R-:W-:-:S04]  /*86a0*/  MOV R9, R17 ;  /* 0x0000001100097202 */ /* 0x000fc80000000f00 */
[----:B------:R-:W1:Y:S08]  /*86b0*/  LDC R21, c[0x0][0x144] ;  /* 0x00005100ff157b82 */ /* 0x000e700000000800 */
[----:B------:R-:W1:Y:S08]  /*86c0*/  LDC R0, c[0x0][0x630] ;  /* 0x00018c00ff007b82 */ /* 0x000e700000000800 */
[----:B------:R-:W1:Y:S01]  /*86d0*/  LDC.64 R14, c[0x0][0x620] ;  /* 0x00018800ff0e7b82 */ /* 0x000e620000000a00 */
[----:B--2---:R-:W-:-:S04]  /*86e0*/  ISETP.NE.U32.AND P0, PT, R10, RZ, PT ;  /* 0x000000ff0a00720c */ /* 0x004fc80003f05070 */
[----:B------:R-:W-:Y:S02]  /*86f0*/  ISETP.NE.AND.EX P0, PT, R11, RZ, PT, P0 ;  /* 0x000000ff0b00720c */ /* 0x000fe40003f05300 */
[----:B0-----:R-:W-:-:S05]  /*8700*/  I2FP.F32.U32 R3, R12 ;  /* 0x0000000c00037245 */ /* 0x001fca0000201000 */
[----:B------:R-:W-:-:S04]  /*8710*/  FMUL R3, R3, UR4 ;  /* 0x0000000403037c20 */ /* 0x000fc80008400000 */
[----:B------:R0:W2:Y:S02]  /*8720*/  F2I.U32.TRUNC.NTZ R20, R3 ;  /* 0x0000000300147305 */ /* 0x0000a4000020f000 */
[----:B------:R-:W-:Y:S05]  /*8730*/  @!P0 BRA `(.L_x_282) ;  /* 0x0000000000288947 */ /* 0x000fea0003800000 */
[----:B0-----:R-:W0:Y:S02]  /*8740*/  LDC R3, c[0x0][0x634] ;  /* 0x00018d00ff037b82 */ /* 0x001e240000000800 */
[----:B0-----:R-:W-:-:S05]  /*8750*/  IADD3 R3, P0, R16, R3, RZ ;  /* 0x0000000310037210 */ /* 0x001fca0007f1e0ff */
[----:B------:R-:W-:-:S04]  /*8760*/  IMAD.X R13, RZ, RZ, R17, P0 ;  /* 0x000000ffff0d7224 */ /* 0x000fc800000e0611 */
[----:B------:R-:W-:-:S04]  /*8770*/  IMAD.WIDE.U32 R4, R13, R10, RZ ;  /* 0x0000000a0d047225 */ /* 0x000fc800078e00ff */
[----:B---3--:R-:W-:-:S04]  /*8780*/  IMAD.WIDE.U32 R6, P0, R3, R11, R4 ;  /* 0x0000000b03067225 */ /* 0x008fc80007800004 */
[----:B------:R-:W-:Y:S01]  /*8790*/  IMAD.WIDE.U32 R4, R3, R10, RZ ;  /* 0x0000000a03047225 */ /* 0x000fe200078e00ff */
[----:B------:R-:W-:-:S03]  /*87a0*/  IADD3.X R9, RZ, RZ, RZ, P0, !PT ;  /* 0x000000ffff097210 */ /* 0x000fc600007fe4ff */
[----:B------:R-:W-:Y:S01]  /*87b0*/  IMAD.MOV.U32 R8, RZ, RZ, R7 ;  /* 0x000000ffff087224 */ /* 0x000fe200078e0007 */
[----:B------:R-:W-:-:S05]  /*87c0*/  IADD3 RZ, P0, R5, R6, RZ ;  /* 0x0000000605ff7210 */ /* 0x000fca0007f1e0ff */
[----:B------:R-:W-:-:S08]  /*87d0*/  IMAD.WIDE.U32.X R8, R13, R11, R8, P0 ;  /* 0x0000000b0d087225 */ /* 0x000fd000000e0408 */
.L_x_282:
[----:B---3--:R-:W3:Y:S01]  /*87e0*/  LDC.64 R28, c[0x0][0x640] ;  /* 0x00019000ff1c7b82 */ /* 0x008ee20000000a00 */
[-CC-:B-1----:R-:W-:Y:S01]  /*87f0*/  SHF.R.U64 R23, R8, R0.reuse, R9.reuse ;  /* 0x0000000008177219 */ /* 0x182fe20000001209 */
[----:B--2---:R-:W-:Y:S01]  /*8800*/  IMAD.MOV R20, RZ, RZ, -R20 ;  /* 0x000000ffff147224 */ /* 0x004fe200078e0a14 */
[----:B------:R-:W-:Y:S01]  /*8810*/  SHF.R.U32.HI R0, RZ, R0, R9 ;  /* 0x00000000ff007219 */ /* 0x000fe20000011609 */
[----:B------:R-:W-:Y:S01]  /*8820*/  ULDC UR4, c[0x0][0x154] ;  /* 0x0000550000047ab9 */ /* 0x000fe20000000800 */
[----:B0-----:R-:W-:Y:S01]  /*8830*/  IADD3 R3, P0, RZ, -R23, RZ ;  /* 0x80000017ff037210 */ /* 0x001fe20007f1e0ff */
[----:B------:R-:W-:Y:S01]  /*8840*/  IMAD R21, R21, R20, R12 ;  /* 0x0000001415157224 */ /* 0x000fe200078e020c */
[----:B------:R-:W-:Y:S01]  /*8850*/  MOV R7, 0x1 ;  /* 0x0000000100077802 */ /* 0x000fe20000000f00 */
[----:B------:R-:W0:Y:S01]  /*8860*/  LDC R6, c[0x0][0x618] ;  /* 0x00018600ff067b82 */ /* 0x000e220000000800 */
[----:B------:R-:W-:-:S05]  /*8870*/  IADD3.X R5, RZ, ~R0, RZ, P0, !PT ;  /* 0x80000000ff057210 */ /* 0x000fca00007fe4ff */
[-C--:B------:R-:W-:Y:S02]  /*8880*/  IMAD R0, R5, R14.reuse, RZ ;  /* 0x0000000e05007224 */ /* 0x080fe400078e02ff */
[----:B------:R-:W1:Y:S01]  /*8890*/  LDC R8, c[0x0][0x608] ;  /* 0x00018200ff087b82 */ /* 0x000e620000000800 */
[----:B------:R-:W-:-:S04]  /*88a0*/  IMAD.WIDE.U32 R4, R3, R14, R16 ;  /* 0x0000000e03047225 */ /* 0x000fc800078e0010 */
[----:B------:R-:W-:Y:S01]  /*88b0*/  IMAD R3, R3, R15, R0 ;  /* 0x0000000f03037224 */ /* 0x000fe200078e0200 */
[----:B------:R-:W-:Y:S02]  /*88c0*/  I2FP.F32.U32 R0, R24 ;  /* 0x0000001800007245 */ /* 0x000fe40000201000 */
[----:B------:R-:W2:Y:S01]  /*88d0*/  LDC R26, c[0x0][0x658] ;  /* 0x00019600ff1a7b82 */ /* 0x000ea20000000800 */
[----:B---3--:R-:W-:Y:S02]  /*88e0*/  ISETP.NE.U32.AND P0, PT, R28, RZ, PT ;  /* 0x000000ff1c00720c */ /* 0x008fe40003f05070 */
[----:B------:R-:W-:Y:S01]  /*88f0*/  IADD3 R3, R5, R3, RZ ;  /* 0x0000000305037210 */ /* 0x000fe20007ffe0ff */
[----:B------:R-:W-:Y:S01]  /*8900*/  FMUL R0, R0, UR4 ;  /* 0x0000000400007c20 */ /* 0x000fe20008400000 */
[----:B------:R-:W-:Y:S01]  /*8910*/  ISETP.NE.AND.EX P0, PT, R29, RZ, PT, P0 ;  /* 0x000000ff1d00720c */ /* 0x000fe20003f05300 */
[----:B------:R-:W-:Y:S02]  /*8920*/  IMAD.MOV.U32 R5, RZ, RZ, -0x1 ;  /* 0xffffffffff057424 */ /* 0x000fe400078e00ff */
[----:B------:R-:W3:Y:S01]  /*8930*/  LDC R15, c[0x0][0x148] ;  /* 0x00005200ff0f7b82 */ /* 0x000ee20000000800 */
[-CC-:B0-----:R-:W-:Y:S01]  /*8940*/  SHF.R.U64 R12, R4, R6.reuse, R3.reuse ;  /* 0x00000006040c7219 */ /* 0x181fe20000001203 */
[----:B------:R0:W0:Y:S01]  /*8950*/  F2I.U32.TRUNC.NTZ R13, R0 ;  /* 0x00000000000d7305 */ /* 0x000022000020f000 */
[----:B------:R-:W-:-:S05]  /*8960*/  SHF.R.U32.HI R3, RZ, R6, R3 ;  /* 0x00000006ff037219 */ /* 0x000fca0000011603 */
[----:B------:R-:W0:Y:S01]  /*8970*/  LDC R20, c[0x0][0x600] ;  /* 0x00018000ff147b82 */ /* 0x000e220000000800 */
[-CC-:B-1----:R-:W-:Y:S02]  /*8980*/  SHF.R.U64 R10, R12, R8.reuse, R3.reuse ;  /* 0x000000080c0a7219 */ /* 0x182fe40000001203 */
[----:B------:R-:W-:-:S05]  /*8990*/  SHF.R.U32.HI R3, RZ, R8, R3 ;  /* 0x00000008ff037219 */ /* 0x000fca0000011603 */
[----:B------:R-:W1:Y:S01]  /*89a0*/  LDC R27, c[0x0][0x648] ;  /* 0x00019200ff1b7b82 */ /* 0x000e620000000800 */
[-C--:B--2---:R-:W-:Y:S02]  /*89b0*/  SHF.L.U32 R4, R5, R26.reuse, RZ ;  /* 0x0000001a05047219 */ /* 0x084fe400000006ff */
[--C-:B------:R-:W-:Y:S02]  /*89c0*/  SHF.R.U64 R14, R10, R26, R3.reuse ;  /* 0x0000001a0a0e7219 */ /* 0x100fe40000001203 */
[----:B------:R-:W-:Y:S02]  /*89d0*/  LOP3.LUT R25, RZ, R4, RZ, 0x33, !PT ;  /* 0x00000004ff197212 */ /* 0x000fe400078e33ff */
[-C--:B------:R-:W-:Y:S01]  /*89e0*/  SHF.R.U32.HI R5, RZ, R26.reuse, R3 ;  /* 0x0000001aff057219 */ /* 0x080fe20000011603 */
[----:B------:R-:W2:Y:S01]  /*89f0*/  LDC R30, c[0x0][0x638] ;  /* 0x00018e00ff1e7b82 */ /* 0x000ea20000000800 */
[----:B------:R-:W-:Y:S01]  /*8a00*/  SHF.L.U32 R152, R7, R26, RZ ;  /* 0x0000001a07987219 */ /* 0x000fe200000006ff */
[----:B------:R-:W-:-:S06]  /*8a10*/  IMAD.MOV.U32 R4, RZ, RZ, R14 ;  /* 0x000000ffff047224 */ /* 0x000fcc00078e000e */
[----:B------:R-:W0:Y:S01]  /*8a20*/  LDC R31, c[0x0][0x610] ;  /* 0x00018400ff1f7b82 */ /* 0x000e220000000800 */
[----:B------:R-:W-:Y:S05]  /*8a30*/  @!P0 BRA `(.L_x_283) ;  /* 0x0000000000288947 */ /* 0x000fea0003800000 */
[----:B------:R-:W4:Y:S02]  /*8a40*/  LDC R3, c[0x0][0x64c] ;  /* 0x00019300ff037b82 */ /* 0x000f240000000800 */
[----:B----4-:R-:W-:-:S04]  /*8a50*/  IADD3 R3, P0, R14, R3, RZ ;  /* 0x000000030e037210 */ /* 0x010fc80007f1e0ff */
[----:B------:R-:W-:-:S05]  /*8a60*/  IADD3.X R11, RZ, R5, RZ, P0, !PT ;  /* 0x00000005ff0b7210 */ /* 0x000fca00007fe4ff */
[----:B------:R-:W-:-:S04]  /*8a70*/  IMAD.WIDE.U32 R4, R11, R28, RZ ;  /* 0x0000001c0b047225 */ /* 0x000fc800078e00ff */
[----:B------:R-:W-:-:S04]  /*8a80*/  IMAD.WIDE.U32 R6, P0, R3, R29, R4 ;  /* 0x0000001d03067225 */ /* 0x000fc80007800004 */
[----:B------:R-:W-:Y:S01]  /*8a90*/  IMAD.WIDE.U32 R4, R3, R28, RZ ;  /* 0x0000001c03047225 */ /* 0x000fe200078e00ff */
[----:B------:R-:W-:-:S03]  /*8aa0*/  MOV R8, R7 ;  /* 0x0000000700087202 */ /* 0x000fc60000000f00 */
[----:B------:R-:W-:Y:S01]  /*8ab0*/  IMAD.X R9, RZ, RZ, RZ, P0 ;  /* 0x000000ffff097224 */ /* 0x000fe200000e06ff */
[----:B------:R-:W-:-:S05]  /*8ac0*/  IADD3 RZ, P0, R5, R6, RZ ;  /* 0x0000000605ff7210 */ /* 0x000fca0007f1e0ff */
[----:B------:R-:W-:-:S08]  /*8ad0*/  IMAD.WIDE.U32.X R4, R11, R29, R8, P0 ;  /* 0x0000001d0b047225 */ /* 0x000fd000000e0408 */
.L_x_283:
[----:B------:R-:W-:Y:S01]  /*8ae0*/  ISETP.NE.AND P0, PT, R2, 0x1, PT ;  /* 0x000000010200780c */ /* 0x000fe20003f05270 */
[----:B0-----:R-:W-:Y:S01]  /*8af0*/  IMAD.MOV R13, RZ, RZ, -R13 ;  /* 0x000000ffff0d7224 */ /* 0x001fe200078e0a0d */
[----:B-1----:R-:W-:Y:S02]  /*8b00*/  SHF.R.U64 R0, R4, R27, R5 ;  /* 0x0000001b04007219 */ /* 0x002fe40000001205 */
[----:B------:R-:W-:Y:S02]  /*8b10*/  LOP3.LUT R5, R10, R25, RZ, 0xc0, !PT ;  /* 0x000000190a057212 */ /* 0x000fe400078ec0ff */
[----:B------:R-:W-:Y:S01]  /*8b20*/  IADD3 R7, R20, -0x1, RZ ;  /* 0xffffffff14077810 */ /* 0x000fe20007ffe0ff */
[----:B------:R-:W-:Y:S01]  /*8b30*/  IMAD.MOV R3, RZ, RZ, -R0 ;  /* 0x000000ffff037224 */ /* 0x000fe200078e0a00 */
[----:B------:R-:W-:Y:S01]  /*8b40*/  MOV R4, 0x1 ;  /* 0x0000000100047802 */ /* 0x000fe20000000f00 */
[----:B------:R-:W-:Y:S01]  /*8b50*/  IMAD R152, R152, R0, R5 ;  /* 0x0000000098987224 */ /* 0x000fe200078e0205 */
[----:B------:R-:W-:Y:S01]  /*8b60*/  LOP3.LUT R5, R12, R7, RZ, 0xc0, !PT ;  /* 0x000000070c057212 */ /* 0x000fe200078ec0ff */
[----:B--2---:R-:W-:-:S02]  /*8b70*/  IMAD R0, R3, R30, R14 ;  /* 0x0000001e03007224 */ /* 0x004fc400078e020e */
[----:B---3--:R-:W-:Y:S02]  /*8b80*/  @P0 IMAD R21, R15, R13, R24 ;  /* 0x0000000d0f150224 */ /* 0x008fe400078e0218 */
[----:B------:R-:W-:Y:S01]  /*8b90*/  IMAD R3, R0, R20, R5 ;  /* 0x0000001400037224 */ /* 0x000fe200078e0205 */
[----:B------:R-:W-:Y:S01]  /*8ba0*/  PRMT R0, R4, 0x7610, R0 ;  /* 0x0000761004007816 */ /* 0x000fe20000000000 */
[----:B------:R-:W-:-:S05]  /*8bb0*/  IMAD R152, R152, R31, R21 ;  /* 0x0000001f98987224 */ /* 0x000fca00078e0215 */
[----:B------:R-:W-:Y:S02]  /*8bc0*/  SEL R153, R3, R152, !P0 ;  /* 0x0000009803997207 */ /* 0x000fe40004000000 */
[----:B------:R-:W-:-:S07]  /*8bd0*/  SEL R152, R152, R3, !P0 ;  /* 0x0000000398987207 */ /* 0x000fce0004000000 */
.L_x_281:
[----:B------:R-:W-:-:S13]  /*8be0*/  LOP3.LUT P0, RZ, R0, 0xff, RZ, 0xc0, !PT ;  /* 0x000000ff00ff7812 */ /* 0x000fda000780c0ff */
[----:B------:R-:W-:Y:S05]  /*8bf0*/  @P0 BRA `(.L_x_284) ;  /* 0xffffff8000c40947 */ /* 0x000fea000383ffff */
[----:B------:R-:W-:Y:S05]  /*8c00*/  EXIT ;  /* 0x000000000000794d */ /* 0x000fea0003800000 */
.L_x_3:
[----:B0-----:R-:W-:Y:S01]  /*8c10*/  ULDC.64 UR4, c[0x0][0x650] ;  /* 0x0001940000047ab9 */ /* 0x001fe20000000a00 */
        /* <DEDUP_REMOVED lines=8> */
[----:B------:R-:W-:Y:S01]  /*8ca0*/  MOV R10, R16 ;  /* 0x00000010000a7202 */ /* 0x000fe20000000f00 */
[----:B------:R-:W-:-:S06]  /*8cb0*/  IMAD.MOV.U32 R11, RZ, RZ, R17 ;  /* 0x000000ffff0b7224 */ /* 0x000fcc00078e0011 */
        /* <DEDUP_REMOVED lines=15> */
.L_x_286:
[--C-:B------:R-:W-:Y:S01]  /*8db0*/  SHF.R.U64 R12, R10, R14, R11.reuse ;  /* 0x0000000e0a0c7219 */ /* 0x100fe2000000120b */
[----:B------:R-:W0:Y:S01]  /*8dc0*/  LDC R22, c[0x0][0x618] ;  /* 0x00018600ff167b82 */ /* 0x000e220000000800 */
[----:B------:R-:W-:Y:S01]  /*8dd0*/  I2FP.F32.U32 R6, R4 ;  /* 0x0000000400067245 */ /* 0x000fe20000201000 */
[----:B------:R-:W-:Y:S01]  /*8de0*/  ULDC UR4, c[0x0][0x150] ;  /* 0x0000540000047ab9 */ /* 0x000fe20000000800 */
[----:B------:R-:W-:Y:S02]  /*8df0*/  SHF.R.U32.HI R5, RZ, R14, R11 ;  /* 0x0000000eff057219 */ /* 0x000fe4000001160b */
[----:B------:R-:W-:Y:S01]  /*8e00*/  IADD3 R9, P0, RZ, -R12, RZ ;  /* 0x8000000cff097210 */ /* 0x000fe20007f1e0ff */
[----:B------:R-:W-:Y:S01]  /*8e10*/  FMUL R11, R6, UR4 ;  /* 0x00000004060b7c20 */ /* 0x000fe20008400000 */
[----:B------:R-:W-:Y:S01]  /*8e20*/  ULDC UR4, c[0x0][0x154] ;  /* 0x0000550000047ab9 */ /* 0x000fe20000000800 */
[----:B------:R-:W1:Y:S02]  /*8e30*/  LDC.64 R24, c[0x0][0x640] ;  /* 0x00019000ff187b82 */ /* 0x000e640000000a00 */
[----:B------:R-:W-:-:S02]  /*8e40*/  IMAD.X R5, RZ, RZ, ~R5, P0 ;  /* 0x000000ffff057224 */ /* 0x000fc400000e0e05 */
[----:B------:R-:W2:Y:S01]  /*8e50*/  F2I.U32.TRUNC.NTZ R11, R11 ;  /* 0x0000000b000b7305 */ /* 0x000ea2000020f000 */
[----:B------:R-:W-:-:S03]  /*8e60*/  IMAD.WIDE.U32 R6, R9, R20, R16 ;  /* 0x0000001409067225 */ /* 0x000fc600078e0010 */
[----:B------:R-:W3:Y:S01]  /*8e70*/  LDC R13, c[0x0][0x144] ;  /* 0x00005100ff0d7b82 */ /* 0x000ee20000000800 */
[----:B------:R-:W-:-:S04]  /*8e80*/  IMAD R8, R5, R20, RZ ;  /* 0x0000001405087224 */ /* 0x000fc800078e02ff */
[----:B------:R-:W-:Y:S01]  /*8e90*/  IMAD R5, R9, R21, R8 ;  /* 0x0000001509057224 */ /* 0x000fe200078e0208 */
[----:B------:R-:W-:Y:S02]  /*8ea0*/  MOV R8, 0xffffffff ;  /* 0xffffffff00087802 */ /* 0x000fe40000000f00 */
[----:B------:R-:W4:Y:S02]  /*8eb0*/  LDC R14, c[0x0][0x608] ;  /* 0x00018200ff0e7b82 */ /* 0x000f240000000800 */
[----:B------:R-:W-:Y:S02]  /*8ec0*/  IADD3 R5, R7, R5, RZ ;  /* 0x0000000507057210 */ /* 0x000fe40007ffe0ff */
[----:B------:R-:W-:Y:S02]  /*8ed0*/  I2FP.F32.U32 R7, R3 ;  /* 0x0000000300077245 */ /* 0x000fe40000201000 */
[-C--:B0-----:R-:W-:Y:S01]  /*8ee0*/  SHF.R.U64 R10, R6, R22.reuse, R5 ;  /* 0x00000016060a7219 */ /* 0x081fe20000001205 */
[----:B--2---:R-:W-:Y:S01]  /*8ef0*/  IMAD.MOV R6, RZ, RZ, -R11 ;  /* 0x000000ffff067224 */ /* 0x004fe200078e0a0b */
[----:B------:R-:W0:Y:S01]  /*8f00*/  LDC R9, c[0x0][0x658] ;  /* 0x00019600ff097b82 */ /* 0x000e220000000800 */
[----:B-1----:R-:W-:Y:S01]  /*8f10*/  ISETP.NE.U32.AND P0, PT, R24, RZ, PT ;  /* 0x000000ff1800720c */ /* 0x002fe20003f05070 */
[----:B------:R-:W-:Y:S01]  /*8f20*/  FMUL R7, R7, UR4 ;  /* 0x0000000407077c20 */ /* 0x000fe20008400000 */
[----:B------:R-:W-:-:S02]  /*8f30*/  SHF.R.U32.HI R5, RZ, R22, R5 ;  /* 0x00000016ff057219 */ /* 0x000fc40000011605 */
[----:B------:R-:W-:-:S03]  /*8f40*/  ISETP.NE.AND.EX P0, PT, R25, RZ, PT, P0 ;  /* 0x000000ff1900720c */ /* 0x000fc60003f05300 */
[----:B------:R-:W1:Y:S01]  /*8f50*/  LDC R20, c[0x0][0x148] ;  /* 0x00005200ff147b82 */ /* 0x000e620000000800 */
[----:B---3--:R-:W-:Y:S02]  /*8f60*/  IMAD R23, R13, R6, R4 ;  /* 0x000000060d177224 */ /* 0x008fe400078e0204 */
[----:B------:R-:W-:-:S05]  /*8f70*/  IMAD.MOV.U32 R6, RZ, RZ, 0x1 ;  /* 0x00000001ff067424 */ /* 0x000fca00078e00ff */
[----:B------:R-:W2:Y:S01]  /*8f80*/  LDC R21, c[0x0][0x600] ;  /* 0x00018000ff157b82 */ /* 0x000ea20000000800 */
[-CC-:B----4-:R-:W-:Y:S02]  /*8f90*/  SHF.R.U64 R13, R10, R14.reuse, R5.reuse ;  /* 0x0000000e0a0d7219 */ /* 0x190fe40000001205 */
[----:B------:R-:W-:Y:S02]  /*8fa0*/  SHF.R.U32.HI R4, RZ, R14, R5 ;  /* 0x0000000eff047219 */ /* 0x000fe40000011605 */
[----:B------:R3:W4:Y:S03]  /*8fb0*/  F2I.U32.TRUNC.NTZ R14, R7 ;  /* 0x00000007000e7305 */ /* 0x000726000020f000 */
[----:B------:R-:W1:Y:S01]  /*8fc0*/  LDC R26, c[0x0][0x648] ;  /* 0x00019200ff1a7b82 */ /* 0x000e620000000800 */
[-C--:B0-----:R-:W-:Y:S02]  /*8fd0*/  SHF.L.U32 R8, R8, R9.reuse, RZ ;  /* 0x0000000908087219 */ /* 0x081fe400000006ff */
[----:B------:R-:W-:-:S02]  /*8fe0*/  SHF.R.U64 R15, R13, R9, R4 ;  /* 0x000000090d0f7219 */ /* 0x000fc40000001204 */
[-C--:B------:R-:W-:Y:S02]  /*8ff0*/  SHF.R.U32.HI R5, RZ, R9.reuse, R4 ;  /* 0x00000009ff057219 */ /* 0x080fe40000011604 */
[----:B------:R-:W-:Y:S01]  /*9000*/  SHF.L.U32 R22, R6, R9, RZ ;  /* 0x0000000906167219 */ /* 0x000fe200000006ff */
[----:B------:R-:W0:Y:S01]  /*9010*/  LDC R27, c[0x0][0x638] ;  /* 0x00018e00ff1b7b82 */ /* 0x000e220000000800 */
[----:B------:R-:W-:Y:S02]  /*9020*/  LOP3.LUT R28, RZ, R8, RZ, 0x33, !PT ;  /* 0x00000008ff1c7212 */ /* 0x000fe400078e33ff */
[----:B------:R-:W-:-:S05]  /*9030*/  MOV R4, R15 ;  /* 0x0000000f00047202 */ /* 0x000fca0000000f00 */
[----:B------:R-:W0:Y:S01]  /*9040*/  LDC R29, c[0x0][0x610] ;  /* 0x00018400ff1d7b82 */ /* 0x000e220000000800 */
[----:B---34-:R-:W-:Y:S05]  /*9050*/  @!P0 BRA `(.L_x_287) ;  /* 0x0000000000288947 */ /* 0x018fea0003800000 */
[----:B------:R-:W3:Y:S02]  /*9060*/  LDC R4, c[0x0][0x64c] ;  /* 0x00019300ff047b82 */ /* 0x000ee40000000800 */
[----:B---3--:R-:W-:-:S05]  /*9070*/  IADD3 R9, P0, R15, R4, RZ ;  /* 0x000000040f097210 */ /* 0x008fca0007f1e0ff */
[----:B------:R-:W-:-:S04]  /*9080*/  IMAD.X R11, RZ, RZ, R5, P0 ;  /* 0x000000ffff0b7224 */ /* 0x000fc800000e0605 */
[----:B------:R-:W-:-:S04]  /*9090*/  IMAD.WIDE.U32 R4, R11, R24, RZ ;  /* 0x000000180b047225 */ /* 0x000fc800078e00ff */
[----:B------:R-:W-:-:S04]  /*90a0*/  IMAD.WIDE.U32 R6, P0, R9, R25, R4 ;  /* 0x0000001909067225 */ /* 0x000fc80007800004 */
[----:B------:R-:W-:Y:S01]  /*90b0*/  IMAD.WIDE.U32 R4, R9, R24, RZ ;  /* 0x0000001809047225 */ /* 0x000fe200078e00ff */
[----:B------:R-:W-:-:S03]  /*90c0*/  IADD3.X R9, RZ, RZ, RZ, P0, !PT ;  /* 0x000000ffff097210 */ /* 0x000fc600007fe4ff */
[----:B------:R-:W-:Y:S01]  /*90d0*/  IMAD.MOV.U32 R8, RZ, RZ, R7 ;  /* 0x000000ffff087224 */ /* 0x000fe200078e0007 */
[----:B------:R-:W-:-:S05]  /*90e0*/  IADD3 RZ, P0, R5, R6, RZ ;  /* 0x0000000605ff7210 */ /* 0x000fca0007f1e0ff */
[----:B------:R-:W-:-:S08]  /*90f0*/  IMAD.WIDE.U32.X R4, R11, R25, R8, P0 ;  /* 0x000000190b047225 */ /* 0x000fd000000e0408 */
.L_x_287:
[----:B------:R-:W-:Y:S01]  /*9100*/  ISETP.NE.AND P0, PT, R2, 0x1, PT ;  /* 0x000000010200780c */ /* 0x000fe20003f05270 */
[----:B--2---:R-:W-:Y:S01]  /*9110*/  VIADD R7, R21, 0xffffffff ;  /* 0xffffffff15077836 */ /* 0x004fe20000000000 */
[----:B-1----:R-:W-:Y:S02]  /*9120*/  SHF.R.U64 R5, R4, R26, R5 ;  /* 0x0000001a04057219 */ /* 0x002fe40000001205 */
[----:B------:R-:W-:Y:S02]  /*9130*/  IADD3 R14, -R14, RZ, RZ ;  /* 0x000000ff0e0e7210 */ /* 0x000fe40007ffe1ff */
[----:B------:R-:W-:Y:S02]  /*9140*/  LOP3.LUT R4, R13, R28, RZ, 0xc0, !PT ;  /* 0x0000001c0d047212 */ /* 0x000fe400078ec0ff */
[----:B------:R-:W-:Y:S02]  /*9150*/  IADD3 R6, -R5, RZ, RZ ;  /* 0x000000ff05067210 */ /* 0x000fe40007ffe1ff */
[----:B------:R-:W-:Y:S01]  /*9160*/  LOP3.LUT R10, R10, R7, RZ, 0xc0, !PT ;  /* 0x000000070a0a7212 */ /* 0x000fe200078ec0ff */
[----:B------:R-:W-:Y:S01]  /*9170*/  IMAD R4, R22, R5, R4 ;  /* 0x0000000516047224 */ /* 0x000fe200078e0204 */
[----:B------:R-:W-:Y:S01]  /*9180*/  MOV R8, R12 ;  /* 0x0000000c00087202 */ /* 0x000fe20000000f00 */
[----:B------:R-:W-:-:S02]  /*9190*/  @P0 IMAD R23, R20, R14, R3 ;  /* 0x0000000e14170224 */ /* 0x000fc400078e0203 */
[----:B0-----:R-:W-:Y:S02]  /*91a0*/  IMAD R3, R6, R27, R15 ;  /* 0x0000001b06037224 */ /* 0x001fe400078e020f */
[----:B------:R-:W-:Y:S02]  /*91b0*/  IMAD R7, R4, R29, R23 ;  /* 0x0000001d04077224 */ /* 0x000fe400078e0217 */
[----:B------:R-:W-:Y:S02]  /*91c0*/  IMAD R4, R3, R21, R10 ;  /* 0x0000001503047224 */ /* 0x000fe400078e020a */
[----:B------:R-:W-:-:S03]  /*91d0*/  IMAD.MOV.U32 R6, RZ, RZ, 0x1 ;  /* 0x00000001ff067424 */ /* 0x000fc600078e00ff */
[----:B------:R-:W-:Y:S02]  /*91e0*/  SEL R9, R4, R7, !P0 ;  /* 0x0000000704097207 */ /* 0x000fe40004000000 */
[----:B------:R-:W-:-:S07]  /*91f0*/  SEL R7, R7, R4, !P0 ;  /* 0x0000000407077207 */ /* 0x000fce0004000000 */
.L_x_285:
[----:B------:R-:W-:-:S08]  /*9200*/  NOP ;  /* 0x0000000000007918 */ /* 0x000fd00000000000 */
[----:B------:R-:W0:-:S00]  /*9210*/  USETMAXREG.DEALLOC.CTAPOOL 0x28 ;  /* 0x00000028000079c8 */ /* 0x000e0000080e0500 */
[----:B0-----:R-:W-:-:S13]  /*9220*/  ISETP.NE.AND P0, PT, R0, RZ, PT ;  /* 0x000000ff0000720c */ /* 0x001fda0003f05270 */
[----:B------:R-:W-:Y:S05]  /*9230*/  @P0 EXIT ;  /* 0x000000000000094d */ /* 0x000fea0003800000 */
[----:B------:R-:W-:Y:S01]  /*9240*/  LOP3.LUT P0, RZ, R6, 0xff, RZ, 0xc0, !PT ;  /* 0x000000ff06ff7812 */ /* 0x000fe2000780c0ff */
[----:B------:R-:W-:Y:S01]  /*9250*/  IMAD.MOV.U32 R0, RZ, RZ, 0x1 ;  /* 0x00000001ff007424 */ /* 0x000fe200078e00ff */
[----:B------:R-:W-:-:S11]  /*9260*/  MOV R12, RZ ;  /* 0x000000ff000c7202 */ /* 0x000fd60000000f00 */
[----:B------:R-:W-:Y:S05]  /*9270*/  @!P0 BRA `(.L_x_288) ;  /* 0x0000000c00308947 */ /* 0x000fea0003800000 */
[----:B------:R-:W0:Y:S01]  /*9280*/  LDC R0, c[0x0][0x28c] ;  /* 0x0000a300ff007b82 */ /* 0x000e220000000800 */
[----:B------:R-:W-:Y:S01]  /*9290*/  ULDC UR5, c[0x0][0x600] ;  /* 0x0001800000057ab9 */ /* 0x000fe20000000800 */
[----:B------:R-:W-:Y:S01]  /*92a0*/  ULDC UR4, c[0x0][0xc] ;  /* 0x0000030000047ab9 */ /* 0x000fe20000000800 */
[----:B------:R-:W-:Y:S01]  /*92b0*/  UIADD3 UR16, UR5, -0x1, URZ ;  /* 0xffffffff05107890 */ /* 0x000fe2000fffe03f */
[C---:B------:R-:W-:Y:S01]  /*92c0*/  LOP3.LUT P2, RZ, R18.reuse, 0x7f, RZ, 0xc0, !PT ;  /* 0x0000007f12ff7812 */ /* 0x040fe2000784c0ff */
[----:B------:R-:W-:Y:S01]  /*92d0*/  ULDC UR6, c[0x0][0x658] ;  /* 0x0001960000067ab9 */ /* 0x000fe20000000800 */
[----:B------:R-:W-:Y:S01]  /*92e0*/  ULDC UR5, c[0x0][0x10] ;  /* 0x0000040000057ab9 */ /* 0x000fe20000000800 */
[----:B------:R-:W-:Y:S01]  /*92f0*/  UMOV UR7, 0xffffffff ;  /* 0xffffffff00077882 */ /* 0x000fe20000000000 */
[----:B------:R-:W-:Y:S01]  /*9300*/  UMOV UR8, 0x1 ;  /* 0x0000000100087882 */ /* 0x000fe20000000000 */
[----:B------:R-:W-:Y:S01]  /*9310*/  UIMAD.WIDE.U32 UR4, UR4, UR5, URZ ;  /* 0x00000005040472a5 */ /* 0x000fe2000f8e003f */
[----:B------:R-:W-:Y:S01]  /*9320*/  LOP3.LUT P0, RZ, R18, 0x1f, RZ, 0xc0, !PT ;  /* 0x0000001f12ff7812 */ /* 0x000fe2000780c0ff */
[----:B------:R-:W-:Y:S01]  /*9330*/  USHF.L.U32 UR7, UR7, UR6, URZ ;  /* 0x0000000607077299 */ /* 0x000fe2000800063f */
[----:B------:R-:W-:Y:S01]  /*9340*/  BSSY B0, `(.L_x_288) ;  /* 0x00000bf000007945 */ /* 0x000fe20003800000 */
[----:B------:R-:W-:Y:S01]  /*9350*/  USHF.L.U32 UR18, UR8, UR6, URZ ;  /* 0x0000000608127299 */ /* 0x000fe2000800063f */
[----:B------:R-:W-:Y:S01]  /*9360*/  MOV R13, 0x1 ;  /* 0x00000001000d7802 */ /* 0x000fe20000000f00 */
[----:B------:R-:W-:Y:S01]  /*9370*/  ULOP3.LUT UR17, URZ, UR7, URZ, 0x33, !UPT ;  /* 0x000000073f117292 */ /* 0x000fe2000f8e333f */
[----:B------:R-:W-:Y:S01]  /*9380*/  LOP3.LUT R11, R19, 0x2, RZ, 0xfc, !PT ;  /* 0x00000002130b7812 */ /* 0x000fe200078efcff */
[----:B------:R-:W-:Y:S01]  /*9390*/  ULDC UR6, c[0x0][0x14] ;  /* 0x0000050000067ab9 */ /* 0x000fe20000000800 */
[----:B------:R-:W-:Y:S01]  /*93a0*/  PLOP3.LUT P0, PT, P0, P2, PT, 0x8a, 0x0 ;  /* 0x000000000000781c */ /* 0x000fe20000705172 */
[----:B------:R-:W-:Y:S01]  /*93b0*/  UIMAD.WIDE.U32 UR20, UR4, UR6, URZ ;  /* 0x00000006041472a5 */ /* 0x000fe2000f8e003f */
[----:B------:R-:W-:Y:S01]  /*93c0*/  MOV R12, RZ ;  /* 0x000000ff000c7202 */ /* 0x000fe20000000f00 */
[----:B------:R-:W-:Y:S01]  /*93d0*/  UIMAD UR13, UR5, UR6, URZ ;  /* 0x00000006050d72a4 */ /* 0x000fe2000f8e023f */
[----:B------:R-:W-:Y:S01]  /*93e0*/  ULDC.64 UR22, c[0x0][0x198] ;  /* 0x0000660000167ab9 */ /* 0x000fe20000000a00 */
[----:B0-----:R-:W-:-:S02]  /*93f0*/  VIADD R0, R0, 0x1f ;  /* 0x0000001f00007836 */ /* 0x001fc40000000000 */
[----:B------:R-:W-:-:S03]  /*9400*/  UIADD3 UR13, UR21, UR13, URZ ;  /* 0x0000000d150d7290 */ /* 0x000fc6000fffe03f */
[----:B------:R-:W-:-:S04]  /*9410*/  SHF.R.S32.HI R3, RZ, 0x1f, R0 ;  /* 0x0000001fff037819 */ /* 0x000fc80000011400 */
[----:B------:R-:W-:Y:S01]  /*9420*/  LEA.HI R3, R3, R0, RZ, 0x5 ;  /* 0x0000000003037211 */ /* 0x000fe200078f28ff */
[----:B------:R-:W-:-:S03]  /*9430*/  IMAD.MOV.U32 R0, RZ, RZ, 0x1 ;  /* 0x00000001ff007424 */ /* 0x000fc600078e00ff */
[----:B------:R-:W-:-:S05]  /*9440*/  SHF.R.S32.HI R3, RZ, 0x5, R3 ;  /* 0x00000005ff037819 */ /* 0x000fca0000011403 */
[----:B------:R-:W-:-:S07]  /*9450*/  VIADD R10, R3, 0x1 ;  /* 0x00000001030a7836 */ /* 0x000fce0000000000 */
.L_x_300:
[----:B------:R-:W-:-:S03]  /*9460*/  UMOV UR4, 0xffffffff ;  /* 0xffffffff00047882 */ /* 0x000fc60000000000 */
[----:B------:R-:W-:Y:S05]  /*9470*/  BRA.DIV UR4, `(.L_x_289) ;  /* 0x0000000e04787947 */ /* 0x000fea000b800000 */
[----:B------:R-:W-:-:S13]  /*9480*/  ELECT P6, URZ, PT ;  /* 0x00000000003f782f */ /* 0x000fda00038c0000 */
.L_x_310:
[----:B------:R-:W0:Y:S01]  /*9490*/  LDC R4, c[0x0][0x28c] ;  /* 0x0000a300ff047b82 */ /* 0x000e220000000800 */
[----:B------:R-:W-:Y:S01]  /*94a0*/  BSSY B1, `(.L_x_290) ;  /* 0x0000037000017945 */ /* 0x000fe20003800000 */
[----:B0-----:R-:W-:-:S13]  /*94b0*/  ISETP.LT.OR P6, PT, R4, 0x1, !P6 ;  /* 0x000000010400780c */ /* 0x001fda00077c1670 */
[----:B------:R-:W-:Y:S05]  /*94c0*/  @P6 BRA `(.L_x_291) ;  /* 0x0000000000d06947 */ /* 0x000fea0003800000 */
[----:B------:R-:W-:Y:S01]  /*94d0*/  SHF.L.U32 R15, R9, 0x7, RZ ;  /* 0x00000007090f7819 */ /* 0x000fe200000006ff */
[----:B------:R-:W-:Y:S01]  /*94e0*/  IMAD.SHL.U32 R18, R7, 0x100, RZ ;  /* 0x0000010007127824 */ /* 0x000fe200078e00ff */
[----:B------:R-:W-:Y:S01]  /*94f0*/  MOV R20, RZ ;  /* 0x000000ff00147202 */ /* 0x000fe20000000f00 */
[----:B------:R-:W-:Y:S01]  /*9500*/  IMAD.MOV.U32 R4, RZ, RZ, R10 ;  /* 0x000000ffff047224 */ /* 0x000fe200078e000a */
[----:B------:R-:W-:Y:S01]  /*9510*/  MOV R5, R0 ;  /* 0x0000000000057202 */ /* 0x000fe20000000f00 */
[----:B------:R-:W-:-:S07]  /*9520*/  IMAD.MOV.U32 R6, RZ, RZ, R12 ;  /* 0x000000ffff067224 */ /* 0x000fce00078e000c */
.L_x_295:
[----:B------:R-:W0:Y:S01]  /*9530*/  S2R R14, SR_CgaCtaId ;  /* 0x00000000000e7919 */ /* 0x000e220000008800 */
[----:B------:R-:W-:Y:S01]  /*9540*/  MOV R7, 0x400 ;  /* 0x0000040000077802 */ /* 0x000fe20000000f00 */
[----:B------:R-:W1:Y:S03]  /*9550*/  @!P2 LDC R9, c[0x0][0x500] ;  /* 0x00014000ff09ab82 */ /* 0x000e660000000800 */
[----:B0-----:R-:W-:Y:S02]  /*9560*/  LEA R21, R14, R7, 0x18 ;  /* 0x000000070e157211 */ /* 0x001fe400078ec0ff */
[----:B------:R-:W-:Y:S02]  /*9570*/  SHF.L.U32 R7, R5, 0x1f, RZ ;  /* 0x0000001f05077819 */ /* 0x000fe400000006ff */
[----:B------:R-:W-:-:S04]  /*9580*/  LEA R14, R6, R21, 0x3 ;  /* 0x00000015060e7211 */ /* 0x000fc800078e18ff */
[----:B------:R-:W0:Y:S02]  /*9590*/  SYNCS.PHASECHK.TRANS64.TRYWAIT P1, [R14+URZ+0x18], R7 ;  /* 0x000018070e0075a7 */ /* 0x000e24000802017f */
[----:B01----:R-:W-:Y:S05]  /*95a0*/  @!P1 BRA `(.L_x_292) ;  /* 0x0000000c004c9947 */ /* 0x003fea0003800000 */
.L_x_311:
[----:B0-----:R-:W-:Y:S01]  /*95b0*/  PRMT R7, R11, 0x9910, RZ ;  /* 0x000099100b077816 */ /* 0x001fe200000000ff */
[----:B------:R0:W-:Y:S03]  /*95c0*/  @!P2 SYNCS.ARRIVE.TRANS64 RZ, [R14+URZ], R9 ;  /* 0x000000090effa9a7 */ /* 0x0001e6000800003f */
[----:B------:R-:W-:-:S13]  /*95d0*/  ISETP.NE.AND P1, PT, R7, 0x2, PT ;  /* 0x000000020700780c */ /* 0x000fda0003f25270 */
[----:B0-----:R-:W-:Y:S05]  /*95e0*/  @P1 BRA `(.L_x_293) ;  /* 0x0000000000041947 */ /* 0x001fea0003800000 */
[----:B------:R-:W-:Y:S01]  /*95f0*/  BPT.TRAP 0x1 ;  /* 0x000000040000795c */ /* 0x000fe20000300000 */
.L_x_293:
[----:B------:R-:W-:Y:S05]  /*9600*/  @P0 BRA `(.L_x_294) ;  /* 0x0000000000040947 */ /* 0x000fea0003800000 */
[----:B------:R-:W-:Y:S01]  /*9610*/  BPT.TRAP 0x1 ;  /* 0x000000040000795c */ /* 0x000fe20000300000 */
.L_x_294:
[C---:B------:R-:W-:Y:S01]  /*9620*/  IMAD R7, R6.reuse, 0x8000, R21 ;  /* 0x0000800006077824 */ /* 0x040fe200078e0215 */
[----:B------:R-:W-:Y:S01]  /*9630*/  LEA R21, R6, R21, 0xe ;  /* 0x0000001506157211 */ /* 0x000fe200078e70ff */
[----:B------:R-:W-:Y:S01]  /*9640*/  UIADD3 UR4, UP0, UR22, 0xf0, URZ ;  /* 0x000000f016047890 */ /* 0x000fe2000ff1e03f */
[----:B------:R-:W-:Y:S01]  /*9650*/  R2UR UR9, R14 ;  /* 0x000000000e0972ca */ /* 0x000fe200000e0000 */
[----:B------:R-:W-:Y:S01]  /*9660*/  UIADD3 UR24, UP1, UR22, 0x1f0, URZ ;  /* 0x000001f016187890 */ /* 0x000fe2000ff3e03f */
[----:B------:R-:W-:Y:S01]  /*9670*/  R2UR UR5, R7 ;  /* 0x00000000070572ca */ /* 0x000fe200000e0000 */
[----:B------:R-:W-:Y:S01]  /*9680*/  VIADD R6, R6, 0x1 ;  /* 0x0000000106067836 */ /* 0x000fe20000000000 */
[----:B------:R-:W-:Y:S01]  /*9690*/  R2UR UR8, R21 ;  /* 0x00000000150872ca */ /* 0x000fe200000e0000 */
[----:B------:R-:W-:Y:S01]  /*96a0*/  UIADD3.X UR25, URZ, UR23, URZ, UP1, !UPT ;  /* 0x000000173f197290 */ /* 0x000fe20008ffe43f */
[----:B------:R-:W-:Y:S01]  /*96b0*/  R2UR UR11, R18 ;  /* 0x00000000120b72ca */ /* 0x000fe200000e0000 */
[----:B------:R-:W-:Y:S01]  /*96c0*/  UMOV UR6, 0x0 ;  /* 0x0000000000067882 */ /* 0x000fe20000000000 */
[----:B------:R-:W-:Y:S01]  /*96d0*/  R2UR UR10, R20 ;  /* 0x00000000140a72ca */ /* 0x000fe200000e0000 */
[----:B------:R-:W-:Y:S01]  /*96e0*/  UMOV UR7, 0x10000000 ;  /* 0x1000000000077882 */ /* 0x000fe20000000000 */
[----:B------:R-:W-:Y:S01]  /*96f0*/  R2UR UR12, R8 ;  /* 0x00000000080c72ca */ /* 0x000fe200000e0000 */
[----:B------:R-:W-:Y:S01]  /*9700*/  VIADD R20, R20, 0x20 ;  /* 0x0000002014147836 */ /* 0x000fe20000000000 */
[----:B------:R-:W-:-:S02]  /*9710*/  IADD3 R4, R4, -0x1, RZ ;  /* 0xffffffff04047810 */ /* 0x000fc40007ffe0ff */
[----:B------:R-:W-:Y:S01]  /*9720*/  R2UR UR19, R15 ;  /* 0x000000000f1372ca */ /* 0x000fe200000e0000 */
[----:B------:R-:W-:Y:S01]  /*9730*/  UIADD3 UR14, UR5, 0x100, URZ ;  /* 0x00000100050e7890 */ /* 0x000fe2000fffe03f */
[----:B------:R-:W-:Y:S01]  /*9740*/  ISETP.GT.AND P3, PT, R4, 0x1, PT ;  /* 0x000000010400780c */ /* 0x000fe20003f64270 */
[----:B------:R-:W-:Y:S01]  /*9750*/  UIADD3.X UR5, URZ, UR23, URZ, UP0, !UPT ;  /* 0x000000173f057290 */ /* 0x000fe200087fe43f */
[----:B------:R-:W-:Y:S01]  /*9760*/  ISETP.NE.AND P1, PT, R6, 0x3, PT ;  /* 0x000000030600780c */ /* 0x000fe20003f25270 */
[----:B------:R-:W-:-:S03]  /*9770*/  UIADD3 UR15, UR8, 0x18100, URZ ;  /* 0x00018100080f7890 */ /* 0x000fc6000fffe03f */
[----:B------:R-:W-:Y:S01]  /*9780*/  UMOV UR8, UR14 ;  /* 0x0000000e00087c82 */ /* 0x000fe20008000000 */
[----:B------:R-:W-:Y:S02]  /*9790*/  SEL R14, RZ, 0x1, P1 ;  /* 0x00000001ff0e7807 */ /* 0x000fe40000800000 */
[----:B------:R-:W-:Y:S01]  /*97a0*/  SEL R6, R6, RZ, P1 ;  /* 0x000000ff06067207 */ /* 0x000fe20000800000 */
[----:B------:R0:W-:Y:S01]  /*97b0*/  UTMALDG.3D [UR8], [UR4], desc[UR6] ;  /* 0x00000608040075b4 */ /* 0x0001e20008011000 */
[----:B------:R-:W-:Y:S01]  /*97c0*/  LOP3.LUT R5, R5, R14, RZ, 0x3c, !PT ;  /* 0x0000000e05057212 */ /* 0x000fe200078e3cff */
[----:B0-----:R-:W-:Y:S01]  /*97d0*/  UMOV UR8, UR15 ;  /* 0x0000000f00087c82 */ /* 0x001fe20008000000 */
[----:B------:R-:W-:Y:S02]  /*97e0*/  UMOV UR11, UR19 ;  /* 0x00000013000b7c82 */ /* 0x000fe40008000000 */
[----:B------:R0:W-:Y:S02]  /*97f0*/  UTMALDG.3D [UR8], [UR24], desc[UR6] ;  /* 0x00000608180075b4 */ /* 0x0001e40008011000 */
[----:B0-----:R-:W-:Y:S05]  /*9800*/  @P3 BRA `(.L_x_295) ;  /* 0xfffffffc00483947 */ /* 0x001fea000383ffff */
.L_x_291:
[----:B------:R-:W-:Y:S05]  /*9810*/  BSYNC B1 ;  /* 0x0000000000017941 */ /* 0x000fea0003800000 */
.L_x_290:
[----:B------:R-:W-:Y:S01]  /*9820*/  LOP3.LUT P3, RZ, R13, 0xff, RZ, 0xc0, !PT ;  /* 0x000000ff0dff7812 */ /* 0x000fe2000786c0ff */
[----:B------:R-:W-:Y:S01]  /*9830*/  ULDC.64 UR4, c[0x0][0x650] ;  /* 0x0001940000047ab9 */ /* 0x000fe20000000a00 */
[----:B------:R-:W-:Y:S01]  /*9840*/  IADD3 R12, R3, R12, RZ ;  /* 0x0000000c030c7210 */ /* 0x000fe20007ffe0ff */
[----:B------:R-:W-:Y:S01]  /*9850*/  BSSY B1, `(.L_x_296) ;  /* 0x000006b000017945 */ /* 0x000fe20003800000 */
[----:B------:R-:W-:Y:S01]  /*9860*/  IADD3 R16, P4, R16, UR20, RZ ;  /* 0x0000001410107c10 */ /* 0x000fe2000ff9e0ff */
[----:B------:R-:W-:Y:S01]  /*9870*/  IMAD.MOV.U32 R8, RZ, RZ, -0x1 ;  /* 0xffffffffff087424 */ /* 0x000fe200078e00ff */
[----:B------:R-:W-:Y:S02]  /*9880*/  ISETP.GT.U32.AND P1, PT, R12, 0x2, PT ;  /* 0x000000020c00780c */ /* 0x000fe40003f24070 */
[----:B------:R-:W-:Y:S02]  /*9890*/  IADD3.X R17, R17, UR13, RZ, P4, !PT ;  /* 0x0000000d11117c10 */ /* 0x000fe4000a7fe4ff */
[----:B------:R-:W-:-:S02]  /*98a0*/  ISETP.LT.U32.AND P1, PT, R3, 0x3, P1 ;  /* 0x000000030300780c */ /* 0x000fc40000f21070 */
[----:B------:R-:W-:Y:S01]  /*98b0*/  MOV R9, 0xffffffff ;  /* 0xffffffff00097802 */ /* 0x000fe20000000f00 */
[----:B------:R-:W0:Y:S01]  /*98c0*/  @P3 S2R R5, SR_CgaCtaId ;  /* 0x0000000000053919 */ /* 0x000e220000008800 */
[----:B------:R-:W-:Y:S02]  /*98d0*/  @P3 MOV R4, 0x400 ;  /* 0x0000040000043802 */ /* 0x000fe40000000f00 */
[----:B------:R-:W-:Y:S02]  /*98e0*/  PRMT R13, RZ, 0x7610, R13 ;  /* 0x00007610ff0d7816 */ /* 0x000fe4000000000d */
[----:B0-----:R-:W-:Y:S01]  /*98f0*/  @P3 LEA R6, R5, R4, 0x18 ;  /* 0x0000000405063211 */ /* 0x001fe200078ec0ff */
[----:B------:R-:W-:-:S03]  /*9900*/  IMAD.WIDE.U32 R4, R12, -0x55555555, RZ ;  /* 0xaaaaaaab0c047825 */ /* 0x000fc600078e00ff */
[----:B------:R0:W-:Y:S01]  /*9910*/  @P3 SYNCS.ARRIVE.TRANS64.A1T0 RZ, [R6+URZ+0x48], RZ ;  /* 0x000048ff06ff39a7 */ /* 0x0001e2000810003f */
[----:B------:R-:W-:Y:S02]  /*9920*/  ISETP.GE.U32.AND P3, PT, R3, 0x3, PT ;  /* 0x000000030300780c */ /* 0x000fe40003f66070 */
[----:B------:R-:W-:Y:S02]  /*9930*/  SHF.R.U32.HI R7, RZ, 0x1, R5 ;  /* 0x00000001ff077819 */ /* 0x000fe40000011605 */
[----:B------:R-:W-:Y:S02]  /*9940*/  SEL R5, RZ, 0x1, !P1 ;  /* 0x00000001ff057807 */ /* 0x000fe40004800000 */
[----:B------:R-:W-:Y:S01]  /*9950*/  ISETP.GE.U32.AND P1, PT, R16, UR4, PT ;  /* 0x0000000410007c0c */ /* 0x000fe2000bf26070 */
[----:B------:R-:W-:Y:S01]  /*9960*/  IMAD R12, R7, -0x3, R12 ;  /* 0xfffffffd070c7824 */ /* 0x000fe200078e020c */
[----:B------:R-:W-:Y:S02]  /*9970*/  LOP3.LUT R0, R0, R5, RZ, 0x3c, !PT ;  /* 0x0000000500007212 */ /* 0x000fe400078e3cff */
[----:B------:R-:W-:-:S02]  /*9980*/  ISETP.GE.U32.AND.EX P1, PT, R17, UR5, PT, P1 ;  /* 0x0000000511007c0c */ /* 0x000fc4000bf26110 */
[----:B------:R-:W-:Y:S02]  /*9990*/  PRMT R4, RZ, 0x7610, R4 ;  /* 0x00007610ff047816 */ /* 0x000fe40000000004 */
[----:B------:R-:W-:Y:S01]  /*99a0*/  @P3 LOP3.LUT R0, R0, 0x1, R7, 0x78, !PT ;  /* 0x0000000100003812 */ /* 0x000fe200078e7807 */
[----:B------:R-:W-:-:S08]  /*99b0*/  IMAD.MOV.U32 R7, RZ, RZ, -0x1 ;  /* 0xffffffffff077424 */ /* 0x000fd000078e00ff */
[----:B0-----:R-:W-:Y:S05]  /*99c0*/  @P1 BRA `(.L_x_297) ;  /* 0x00000004004c1947 */ /* 0x001fea0003800000 */
[----:B------:R-:W-:Y:S01]  /*99d0*/  ULDC.64 UR4, c[0x0][0x628] ;  /* 0x00018a0000047ab9 */ /* 0x000fe20000000a00 */
[----:B------:R-:W0:Y:S01]  /*99e0*/  S2R R15, SR_CTAID.X ;  /* 0x00000000000f7919 */ /* 0x000e220000002500 */
[----:B------:R-:W-:Y:S01]  /*99f0*/  ISETP.NE.U32.AND P1, PT, RZ, UR4, PT ;  /* 0x00000004ff007c0c */ /* 0x000fe2000bf25070 */
[----:B------:R-:W-:Y:S01]  /*9a00*/  ULDC UR7, c[0x0][0x630] ;  /* 0x00018c0000077ab9 */ /* 0x000fe20000000800 */
[----:B------:R-:W-:Y:S01]  /*9a10*/  MOV R4, R16 ;  /* 0x0000001000047202 */ /* 0x000fe20000000f00 */
[----:B------:R-:W1:Y:S01]  /*9a20*/  S2R R14, SR_CTAID.Y ;  /* 0x00000000000e7919 */ /* 0x000e620000002600 */
[----:B------:R-:W-:Y:S01]  /*9a30*/  ISETP.NE.AND.EX P1, PT, RZ, UR5, PT, P1 ;  /* 0x00000005ff007c0c */ /* 0x000fe2000bf25310 */
[----:B------:R-:W-:-:S12]  /*9a40*/  IMAD.MOV.U32 R5, RZ, RZ, R17 ;  /* 0x000000ffff057224 */ /* 0x000fd800078e0011 */
[----:B------:R-:W-:Y:S05]  /*9a50*/  @!P1 BRA `(.L_x_298) ;  /* 0x0000000000289947 */ /* 0x000fea0003800000 */
[----:B------:R-:W-:Y:S02]  /*9a60*/  ULDC UR6, c[0x0][0x634] ;  /* 0x00018d0000067ab9 */ /* 0x000fe40000000800 */
[----:B------:R-:W-:-:S04]  /*9a70*/  IADD3 R9, P1, R16, UR6, RZ ;  /* 0x0000000610097c10 */ /* 0x000fc8000ff3e0ff */
[----:B------:R-:W-:-:S05]  /*9a80*/  IADD3.X R21, RZ, R17, RZ, P1, !PT ;  /* 0x00000011ff157210 */ /* 0x000fca0000ffe4ff */
[----:B------:R-:W-:-:S04]  /*9a90*/  IMAD.WIDE.U32 R6, R21, UR4, RZ ;  /* 0x0000000415067c25 */ /* 0x000fc8000f8e00ff */
[----:B------:R-:W-:-:S04]  /*9aa0*/  IMAD.WIDE.U32 R6, P1, R9, UR5, R6 ;  /* 0x0000000509067c25 */ /* 0x000fc8000f820006 */
[----:B------:R-:W-:Y:S01]  /*9ab0*/  IMAD.WIDE.U32 R8, R9, UR4, RZ ;  /* 0x0000000409087c25 */ /* 0x000fe2000f8e00ff */
[----:B------:R-:W-:-:S03]  /*9ac0*/  MOV R4, R7 ;  /* 0x0000000700047202 */ /* 0x000fc60000000f00 */
[----:B------:R-:W-:Y:S01]  /*9ad0*/  IMAD.X R5, RZ, RZ, RZ, P1 ;  /* 0x000000ffff057224 */ /* 0x000fe200008e06ff */
[----:B------:R-:W-:-:S05]  /*9ae0*/  IADD3 RZ, P1, R9, R6, RZ ;  /* 0x0000000609ff7210 */ /* 0x000fca0007f3e0ff */
[----:B------:R-:W-:-:S08]  /*9af0*/  IMAD.WIDE.U32.X R4, R21, UR5, R4, P1 ;  /* 0x0000000515047c25 */ /* 0x000fd000088e0404 */
.L_x_298:
[--C-:B------:R-:W-:Y:S01]  /*9b00*/  SHF.R.U64 R8, R4, UR7, R5.reuse ;  /* 0x0000000704087c19 */ /* 0x100fe20008001205 */
[----:B------:R-:W-:Y:S01]  /*9b10*/  ULDC.64 UR4, c[0x0][0x620] ;  /* 0x0001880000047ab9 */ /* 0x000fe20000000a00 */
[----:B------:R-:W-:Y:S01]  /*9b20*/  SHF.R.U32.HI R4, RZ, UR7, R5 ;  /* 0x00000007ff047c19 */ /* 0x000fe20008011605 */
[----:B------:R-:W2:Y:S01]  /*9b30*/  LDC R24, c[0x0][0x144] ;  /* 0x00005100ff187b82 */ /* 0x000ea20000000800 */
[----:B------:R-:W-:Y:S01]  /*9b40*/  IADD3 R7, P1, RZ, -R8, RZ ;  /* 0x80000008ff077210 */ /* 0x000fe20007f3e0ff */
[----:B------:R-:W-:Y:S01]  /*9b50*/  ULDC.64 UR8, c[0x0][0x640] ;  /* 0x0001900000087ab9 */ /* 0x000fe20000000a00 */
[----:B0-----:R-:W-:Y:S01]  /*9b60*/  I2FP.F32.U32 R9, R15 ;  /* 0x0000000f00097245 */ /* 0x001fe20000201000 */
[----:B------:R-:W-:Y:S02]  /*9b70*/  ULDC UR6, c[0x0][0x608] ;  /* 0x0001820000067ab9 */ /* 0x000fe40000000800 */
[----:B------:R-:W-:Y:S01]  /*9b80*/  IMAD.X R4, RZ, RZ, ~R4, P1 ;  /* 0x000000ffff047224 */ /* 0x000fe200008e0e04 */
[----:B------:R-:W-:Y:S01]  /*9b90*/  ISETP.NE.U32.AND P1, PT, RZ, UR8, PT ;  /* 0x00000008ff007c0c */ /* 0x000fe2000bf25070 */
[----:B------:R-:W0:Y:S02]  /*9ba0*/  LDC R21, c[0x0][0x148] ;  /* 0x00005200ff157b82 */ /* 0x000e240000000800 */
[----:B------:R-:W-:Y:S01]  /*9bb0*/  IMAD R6, R4, UR4, RZ ;  /* 0x0000000404067c24 */ /* 0x000fe2000f8e02ff */
[----:B------:R-:W-:Y:S01]  /*9bc0*/  ISETP.NE.AND.EX P1, PT, RZ, UR9, PT, P1 ;  /* 0x00000009ff007c0c */ /* 0x000fe2000bf25310 */
[----:B------:R-:W-:Y:S01]  /*9bd0*/  IMAD.WIDE.U32 R4, R7, UR4, R16 ;  /* 0x0000000407047c25 */ /* 0x000fe2000f8e0010 */
[----:B------:R-:W-:-:S03]  /*9be0*/  ULDC UR4, c[0x0][0x150] ;  /* 0x0000540000047ab9 */ /* 0x000fc60000000800 */
[----:B------:R-:W-:Y:S02]  /*9bf0*/  IMAD R7, R7, UR5, R6 ;  /* 0x0000000507077c24 */ /* 0x000fe4000f8e0206 */
[----:B------:R-:W-:Y:S01]  /*9c00*/  FMUL R6, R9, UR4 ;  /* 0x0000000409067c20 */ /* 0x000fe20008400000 */
[----:B------:R-:W-:Y:S01]  /*9c10*/  ULDC UR4, c[0x0][0x618] ;  /* 0x0001860000047ab9 */ /* 0x000fe20000000800 */
[----:B------:R-:W-:Y:S01]  /*9c20*/  ULDC UR5, c[0x0][0x154] ;  /* 0x0000550000057ab9 */ /* 0x000fe20000000800 */
[----:B------:R-:W-:-:S03]  /*9c30*/  IADD3 R5, R5, R7, RZ ;  /* 0x0000000705057210 */ /* 0x000fc60007ffe0ff */
[----:B------:R-:W3:Y:S01]  /*9c40*/  F2I.U32.TRUNC.NTZ R6, R6 ;  /* 0x0000000600067305 */ /* 0x000ee2000020f000 */
[----:B------:R-:W-:Y:S02]  /*9c50*/  SHF.R.U64 R9, R4, UR4, R5 ;  /* 0x0000000404097c19 */ /* 0x000fe40008001205 */
[----:B-1----:R-:W-:-:S05]  /*9c60*/  I2FP.F32.U32 R4, R14 ;  /* 0x0000000e00047245 */ /* 0x002fca0000201000 */
[----:B------:R-:W-:Y:S01]  /*9c70*/  FMUL R22, R4, UR5 ;  /* 0x0000000504167c20 */ /* 0x000fe20008400000 */
[----:B------:R-:W-:Y:S01]  /*9c80*/  SHF.R.U32.HI R4, RZ, UR4, R5 ;  /* 0x00000004ff047c19 */ /* 0x000fe20008011605 */
[----:B------:R-:W-:-:S03]  /*9c90*/  ULDC UR4, c[0x0][0x658] ;  /* 0x0001960000047ab9 */ /* 0x000fc60000000800 */
[--C-:B------:R-:W-:Y:S01]  /*9ca0*/  SHF.R.U32.HI R5, RZ, UR6, R4.reuse ;  /* 0x00000006ff057c19 */ /* 0x100fe20008011604 */
[----:B------:R-:W1:Y:S01]  /*9cb0*/  F2I.U32.TRUNC.NTZ R22, R22 ;  /* 0x0000001600167305 */ /* 0x000e62000020f000 */
[----:B------:R-:W-:Y:S01]  /*9cc0*/  SHF.R.U64 R20, R9, UR6, R4 ;  /* 0x0000000609147c19 */ /* 0x000fe20008001204 */
[----:B---3--:R-:W-:Y:S01]  /*9cd0*/  IMAD.MOV R6, RZ, RZ, -R6 ;  /* 0x000000ffff067224 */ /* 0x008fe200078e0a06 */
[--C-:B------:R-:W-:Y:S02]  /*9ce0*/  SHF.R.U32.HI R23, RZ, UR4, R5.reuse ;  /* 0x00000004ff177c19 */ /* 0x100fe40008011605 */
[----:B------:R-:W-:Y:S01]  /*9cf0*/  SHF.R.U64 R18, R20, UR4, R5 ;  /* 0x0000000414127c19 */ /* 0x000fe20008001205 */
[----:B--2---:R-:W-:Y:S02]  /*9d00*/  IMAD R15, R24, R6, R15 ;  /* 0x00000006180f7224 */ /* 0x004fe400078e020f */
[----:B------:R-:W-:Y:S01]  /*9d10*/  IMAD.MOV.U32 R5, RZ, RZ, R23 ;  /* 0x000000ffff057224 */ /* 0x000fe200078e0017 */
[----:B------:R-:W-:Y:S01]  /*9d20*/  MOV R4, R18 ;  /* 0x0000001200047202 */ /* 0x000fe20000000f00 */
[----:B------:R-:W-:Y:S06]  /*9d30*/  @!P1 BRA `(.L_x_299) ;  /* 0x0000000000289947 */ /* 0x000fec0003800000 */
[----:B------:R-:W-:Y:S02]  /*9d40*/  ULDC UR4, c[0x0][0x64c] ;  /* 0x0001930000047ab9 */ /* 0x000fe40000000800 */
[----:B------:R-:W-:-:S04]  /*9d50*/  IADD3 R5, P1, R18, UR4, RZ ;  /* 0x0000000412057c10 */ /* 0x000fc8000ff3e0ff */
[----:B------:R-:W-:-:S05]  /*9d60*/  IADD3.X R23, RZ, R23, RZ, P1, !PT ;  /* 0x00000017ff177210 */ /* 0x000fca0000ffe4ff */
[----:B------:R-:W-:-:S04]  /*9d70*/  IMAD.WIDE.U32 R6, R23, UR8, RZ ;  /* 0x0000000817067c25 */ /* 0x000fc8000f8e00ff */
[----:B------:R-:W-:-:S04]  /*9d80*/  IMAD.WIDE.U32 R6, P1, R5, UR9, R6 ;  /* 0x0000000905067c25 */ /* 0x000fc8000f820006 */
[----:B------:R-:W-:Y:S01]  /*9d90*/  IMAD.WIDE.U32 R4, R5, UR8, RZ ;  /* 0x0000000805047c25 */ /* 0x000fe2000f8e00ff */
[----:B------:R-:W-:-:S04]  /*9da0*/  MOV R4, R7 ;  /* 0x0000000700047202 */ /* 0x000fc80000000f00 */
[----:B------:R-:W-:Y:S01]  /*9db0*/  IADD3 RZ, P3, R5, R6, RZ ;  /* 0x0000000605ff7210 */ /* 0x000fe20007f7e0ff */
[----:B------:R-:W-:-:S04]  /*9dc0*/  IMAD.X R5, RZ, RZ, RZ, P1 ;  /* 0x000000ffff057224 */ /* 0x000fc800008e06ff */
[----:B------:R-:W-:-:S08]  /*9dd0*/  IMAD.WIDE.U32.X R4, R23, UR9, R4, P3 ;  /* 0x0000000917047c25 */ /* 0x000fd000098e0404 */
.L_x_299:
[----:B------:R-:W-:Y:S01]  /*9de0*/  ISETP.NE.AND P1, PT, R2, 0x1, PT ;  /* 0x000000010200780c */ /* 0x000fe20003f25270 */
[----:B------:R-:W-:Y:S01]  /*9df0*/  ULDC UR4, c[0x0][0x648] ;  /* 0x0001920000047ab9 */ /* 0x000fe20000000800 */
[----:B------:R-:W-:Y:S01]  /*9e00*/  LOP3.LUT R20, R20, UR17, RZ, 0xc0, !PT ;  /* 0x0000001114147c12 */ /* 0x000fe2000f8ec0ff */
[----:B-1----:R-:W-:Y:S01]  /*9e10*/  IMAD.MOV R22, RZ, RZ, -R22 ;  /* 0x000000ffff167224 */ /* 0x002fe200078e0a16 */
[----:B------:R-:W-:Y:S01]  /*9e20*/  SHF.R.U64 R5, R4, UR4, R5 ;  /* 0x0000000404057c19 */ /* 0x000fe20008001205 */
[----:B------:R-:W-:Y:S01]  /*9e30*/  ULDC UR4, c[0x0][0x638] ;  /* 0x00018e0000047ab9 */ /* 0x000fe20000000800 */
[----:B------:R-:W-:Y:S01]  /*9e40*/  LOP3.LUT R9, R9, UR16, RZ, 0xc0, !PT ;  /* 0x0000001009097c12 */ /* 0x000fe2000f8ec0ff */
[----:B------:R-:W-:Y:S01]  /*9e50*/  ULDC UR5, c[0x0][0x610] ;  /* 0x0001840000057ab9 */ /* 0x000fe20000000800 */
[C---:B------:R-:W-:Y:S01]  /*9e60*/  IADD3 R7, -R5.reuse, RZ, RZ ;  /* 0x000000ff05077210 */ /* 0x040fe20007ffe1ff */
[----:B------:R-:W-:Y:S02]  /*9e70*/  IMAD R20, R5, UR18, R20 ;  /* 0x0000001205147c24 */ /* 0x000fe4000f8e0214 */
[----:B------:R-:W-:-:S02]  /*9e80*/  IMAD.MOV.U32 R4, RZ, RZ, 0x1 ;  /* 0x00000001ff047424 */ /* 0x000fc400078e00ff */
[----:B0-----:R-:W-:Y:S02]  /*9e90*/  @P1 IMAD R15, R21, R22, R14 ;  /* 0x00000016150f1224 */ /* 0x001fe400078e020e */
[----:B------:R-:W-:Y:S01]  /*9ea0*/  IMAD R18, R7, UR4, R18 ;  /* 0x0000000407127c24 */ /* 0x000fe2000f8e0212 */
[----:B------:R-:W-:Y:S01]  /*9eb0*/  ULDC UR4, c[0x0][0x600] ;  /* 0x0001800000047ab9 */ /* 0x000fe20000000800 */
[----:B------:R-:W-:Y:S02]  /*9ec0*/  IMAD R15, R20, UR5, R15 ;  /* 0x00000005140f7c24 */ /* 0x000fe4000f8e020f */
[----:B------:R-:W-:-:S05]  /*9ed0*/  IMAD R18, R18, UR4, R9 ;  /* 0x0000000412127c24 */ /* 0x000fca000f8e0209 */
[----:B------:R-:W-:Y:S02]  /*9ee0*/  SEL R9, R18, R15, !P1 ;  /* 0x0000000f12097207 */ /* 0x000fe40004800000 */
[----:B------:R-:W-:-:S07]  /*9ef0*/  SEL R7, R15, R18, !P1 ;  /* 0x000000120f077207 */ /* 0x000fce0004800000 */
.L_x_297:
[----:B------:R-:W-:Y:S05]  /*9f00*/  BSYNC B1 ;  /* 0x0000000000017941 */ /* 0x000fea0003800000 */
.L_x_296:
[----:B------:R-:W-:-:S13]  /*9f10*/  LOP3.LUT P1, RZ, R4, 0xff, RZ, 0xc0, !PT ;  /* 0x000000ff04ff7812 */ /* 0x000fda000782c0ff */
[----:B------:R-:W-:Y:S05]  /*9f20*/  @P1 BRA `(.L_x_300) ;  /* 0xfffffff4004c1947 */ /* 0x000fea000383ffff */
[----:B------:R-:W-:Y:S05]  /*9f30*/  BSYNC B0 ;  /* 0x0000000000007941 */ /* 0x000fea0003800000 */
.L_x_288:
[----:B------:R-:W-:-:S03]  /*9f40*/  UMOV UR4, 0xffffffff ;  /* 0xffffffff00047882 */ /* 0x000fc60000000000 */
[----:B------:R-:W-:Y:S05]  /*9f50*/  BRA.DIV UR4, `(.L_x_301) ;  /* 0x0000000204f47947 */ /* 0x000fea000b800000 */
[----:B------:R-:W-:-:S13]  /*9f60*/  ELECT P6, URZ, PT ;  /* 0x00000000003f782f */ /* 0x000fda00038c0000 */
.L_x_314:
[----:B------:R-:W-:Y:S04]  /*9f70*/  BSSY B0, `(.L_x_302) ;  /* 0x0000022000007945 */ /* 0x000fe80003800000 */
[----:B------:R-:W-:Y:S05]  /*9f80*/  @!P6 BRA `(.L_x_303) ;  /* 0x000000000080e947 */ /* 0x000fea0003800000 */
[----:B------:R-:W-:-:S04]  /*9f90*/  LOP3.LUT R19, R19, 0x2, RZ, 0xfc, !PT ;  /* 0x0000000213137812 */ /* 0x000fc800078efcff */
[----:B------:R-:W-:-:S13]  /*9fa0*/  ISETP.NE.AND P0, PT, R19, 0x3, PT ;  /* 0x000000031300780c */ /* 0x000fda0003f05270 */
[----:B------:R-:W-:Y:S05]  /*9fb0*/  @!P0 BRA `(.L_x_304) ;  /* 0x0000000000048947 */ /* 0x000fea0003800000 */
[----:B------:R-:W-:Y:S01]  /*9fc0*/  BPT.TRAP 0x1 ;  /* 0x000000040000795c */ /* 0x000fe20000300000 */
.L_x_304:
[----:B------:R-:W0:Y:S01]  /*9fd0*/  S2R R3, SR_CgaCtaId ;  /* 0x0000000000037919 */ /* 0x000e220000008800 */
[----:B------:R-:W-:-:S04]  /*9fe0*/  MOV R2, 0x400 ;  /* 0x0000040000027802 */ /* 0x000fc80000000f00 */
[----:B0-----:R-:W-:Y:S02]  /*9ff0*/  LEA R3, R3, R2, 0x18 ;  /* 0x0000000203037211 */ /* 0x001fe400078ec0ff */
[----:B------:R-:W-:Y:S02]  /*a000*/  SHF.L.U32 R2, R0, 0x1f, RZ ;  /* 0x0000001f00027819 */ /* 0x000fe400000006ff */
[----:B------:R-:W-:-:S05]  /*a010*/  IADD3 R3, R3, 0x18, RZ ;  /* 0x0000001803037810 */ /* 0x000fca0007ffe0ff */
[C---:B------:R-:W-:Y:S01]  /*a020*/  IMAD R7, R12.reuse, 0x8, R3 ;  /* 0x000000080c077824 */ /* 0x040fe200078e0203 */
[----:B------:R-:W-:-:S03]  /*a030*/  IADD3 R12, R12, 0x1, RZ ;  /* 0x000000010c0c7810 */ /* 0x000fc60007ffe0ff */
[----:B------:R-:W0:Y:S01]  /*a040*/  SYNCS.PHASECHK.TRANS64.TRYWAIT P0, [R7+URZ], R2 ;  /* 0x00000002070075a7 */ /* 0x000e22000800017f */
[----:B------:R-:W-:-:S04]  /*a050*/  ISETP.NE.AND P1, PT, R12, 0x3, PT ;  /* 0x000000030c00780c */ /* 0x000fc80003f25270 */
[----:B------:R-:W-:Y:S02]  /*a060*/  SEL R5, RZ, 0x1, P1 ;  /* 0x00000001ff057807 */ /* 0x000fe40000800000 */
[----:B------:R-:W-:Y:S02]  /*a070*/  SEL R12, R12, RZ, P1 ;  /* 0x000000ff0c0c7207 */ /* 0x000fe40000800000 */
[----:B------:R-:W-:-:S03]  /*a080*/  LOP3.LUT R5, R0, R5, RZ, 0x3c, !PT ;  /* 0x0000000500057212 */ /* 0x000fc600078e3cff */
[----:B------:R-:W-:Y:S01]  /*a090*/  IMAD R9, R12, 0x8, R3 ;  /* 0x000000080c097824 */ /* 0x000fe200078e0203 */
[----:B------:R-:W-:Y:S01]  /*a0a0*/  SHF.L.U32 R4, R5, 0x1f, RZ ;  /* 0x0000001f05047819 */ /* 0x000fe200000006ff */
[----:B0-----:R-:W-:Y:S06]  /*a0b0*/  @!P0 BRA `(.L_x_305) ;  /* 0x0000000000bc8947 */ /* 0x001fec0003800000 */
.L_x_315:
[----:B------:R-:W1:Y:S01]  /*a0c0*/  SYNCS.PHASECHK.TRANS64.TRYWAIT P0, [R9+URZ], R4 ;  /* 0x00000004090075a7 */ /* 0x000e62000800017f */
[----:B------:R-:W-:-:S04]  /*a0d0*/  IADD3 R0, R12, 0x1, RZ ;  /* 0x000000010c007810 */ /* 0x000fc80007ffe0ff */
[----:B------:R-:W-:-:S04]  /*a0e0*/  ISETP.NE.AND P1, PT, R0, 0x3, PT ;  /* 0x000000030000780c */ /* 0x000fc80003f25270 */
[----:B0-----:R-:W-:Y:S02]  /*a0f0*/  SEL R2, RZ, 0x1, P1 ;  /* 0x00000001ff027807 */ /* 0x001fe40000800000 */
[----:B------:R-:W-:Y:S02]  /*a100*/  SEL R0, R0, RZ, P1 ;  /* 0x000000ff00007207 */ /* 0x000fe40000800000 */
[----:B------:R-:W-:Y:S01]  /*a110*/  LOP3.LUT R2, R5, R2, RZ, 0x3c, !PT ;  /* 0x0000000205027212 */ /* 0x000fe200078e3cff */
[----:B-1----:R-:W-:Y:S06]  /*a120*/  @!P0 BRA `(.L_x_306) ;  /* 0x0000000000b48947 */ /* 0x002fec0003800000 */
.L_x_316:
[----:B------:R-:W-:Y:S01]  /*a130*/  IMAD R3, R0, 0x8, R3 ;  /* 0x0000000800037824 */ /* 0x000fe200078e0203 */
[----:B------:R-:W-:-:S07]  /*a140*/  SHF.L.U32 R0, R2, 0x1f, RZ ;  /* 0x0000001f02007819 */ /* 0x000fce00000006ff */
.L_x_307:
[----:B-1----:R1:W2:Y:S02]  /*a150*/  SYNCS.PHASECHK.TRANS64.TRYWAIT P0, [R3+URZ], R0 ;  /* 0x00000000030075a7 */ /* 0x0022a4000800017f */
[----:B--2---:R-:W-:Y:S05]  /*a160*/  @!P0 NANOSLEEP.SYNCS 0x989680 ;  /* 0x009896800000895d */ /* 0x004fea0003900000 */
[----:B------:R-:W2:Y:S02]  /*a170*/  @!P0 SYNCS.PHASECHK.TRANS64 P0, [R3+URZ], R0 ;  /* 0x00000000030085a7 */ /* 0x000ea4000800007f */
[----:B--2---:R-:W-:Y:S05]  /*a180*/  @!P0 BRA `(.L_x_307) ;  /* 0xfffffffc00f08947 */ /* 0x004fea000383ffff */
.L_x_303:
[----:B------:R-:W-:Y:S05]  /*a190*/  BSYNC B0 ;  /* 0x0000000000007941 */ /* 0x000fea0003800000 */
.L_x_302:
[----:B------:R-:W-:Y:S05]  /*a1a0*/  EXIT ;  /* 0x000000000000794d */ /* 0x000fea0003800000 */
.L_x_17:
[----:B---3--:R3:W4:Y:S02]  /*a1b0*/  SYNCS.PHASECHK.TRANS64.TRYWAIT P1, [R3+URZ], R0 ;  /* 0x00000000030075a7 */ /* 0x008724000802017f */
[----:B----4-:R-:W-:Y:S05]  /*a1c0*/  @!P1 NANOSLEEP.SYNCS 0x989680 ;  /* 0x009896800000995d */ /* 0x010fea0003900000 */
[----:B------:R-:W4:Y:S02]  /*a1d0*/  @!P1 SYNCS.PHASECHK.TRANS64 P1, [R3+URZ], R0 ;  /* 0x00000000030095a7 */ /* 0x000f24000802007f */
[----:B----4-:R-:W-:Y:S05]  /*a1e0*/  @!P1 BRA `(.L_x_17) ;  /* 0xfffffffc00f09947 */ /* 0x010fea000383ffff */
[----:B------:R-:W-:Y:S05]  /*a1f0*/  BRA `(.L_x_16) ;  /* 0xffffff6c00fc7947 */ /* 0x000fea000383ffff */
.L_x_22:
[----:B-1----:R-:W-:-:S04]  /*a200*/  MOV R4, UR8 ;  /* 0x0000000800047c02 */ /* 0x002fc80008000f00 */
[----:B------:R1:W2:Y:S03]  /*a210*/  SYNCS.PHASECHK.TRANS64.TRYWAIT P1, [R4+URZ], R3 ;  /* 0x00000003040075a7 */ /* 0x0002a6000802017f */
[----:B--2---:R-:W-:Y:S05]  /*a220*/  @!P1 NANOSLEEP.SYNCS 0x989680 ;  /* 0x009896800000995d */ /* 0x004fea0003900000 */
[----:B------:R-:W2:Y:S02]  /*a230*/  @!P1 SYNCS.PHASECHK.TRANS64 P1, [R4+URZ], R3 ;  /* 0x00000003040095a7 */ /* 0x000ea4000802007f */
[----:B--2---:R-:W-:Y:S05]  /*a240*/  @!P1 BRA `(.L_x_22) ;  /* 0xfffffffc00ec9947 */ /* 0x004fea000383ffff */
[----:B------:R-:W-:Y:S05]  /*a250*/  BRA `(.L_x_21) ;  /* 0xffffff74002c7947 */ /* 0x000fea000383ffff */
.L_x_289:
[----:B------:R-:W-:Y:S01]  /*a260*/  BSSY B1, `(.L_x_308) ;  /* 0x0000006000017945 */ /* 0x000fe20003800000 */
[----:B------:R-:W-:-:S07]  /*a270*/  IMAD.MOV.U32 R15, RZ, RZ, -0x1 ;  /* 0xffffffffff0f7424 */ /* 0x000fce00078e00ff */
[----:B------:R-:W-:Y:S05]  /*a280*/  WARPSYNC.COLLECTIVE R15, `(.L_x_309) ;  /* 0x000000000f0c7348 */ /* 0x000fea0003c00000 */
[----:B------:R-:W-:Y:S02]  /*a290*/  ELECT P6, UR62, PT ;  /* 0x00000000003e782f */ /* 0x000fe400038c0000 */
[----:B------:R-:W-:Y:S01]  /*a2a0*/  MOV R14, UR62 ;  /* 0x0000003e000e7c02 */ /* 0x000fe20008000f00 */
[----:B------:R-:W-:Y:S10]  /*a2b0*/  ENDCOLLECTIVE ;  /* 0x000000000000791b */ /* 0x000ff40003800000 */
.L_x_309:
[----:B------:R-:W-:Y:S05]  /*a2c0*/  BSYNC B1 ;  /* 0x0000000000017941 */ /* 0x000fea0003800000 */
.L_x_308:
[----:B------:R-:W-:Y:S05]  /*a2d0*/  BRA `(.L_x_310) ;  /* 0xfffffff0006c7947 */ /* 0x000fea000383ffff */
.L_x_292:
[----:B0-----:R0:W1:Y:S02]  /*a2e0*/  SYNCS.PHASECHK.TRANS64.TRYWAIT P1, [R14+URZ+0x18], R7 ;  /* 0x000018070e0075a7 */ /* 0x001064000802017f */
[----:B-1----:R-:W-:Y:S05]  /*a2f0*/  @!P1 NANOSLEEP.SYNCS 0x989680 ;  /* 0x009896800000995d */ /* 0x002fea0003900000 */
[----:B------:R-:W1:Y:S02]  /*a300*/  @!P1 SYNCS.PHASECHK.TRANS64 P1, [R14+URZ+0x18], R7 ;  /* 0x000018070e0095a7 */ /* 0x000e64000802007f */
[----:B-1----:R-:W-:Y:S05]  /*a310*/  @!P1 BRA `(.L_x_292) ;  /* 0xfffffffc00f09947 */ /* 0x002fea000383ffff */
[----:B------:R-:W-:Y:S05]  /*a320*/  BRA `(.L_x_311) ;  /* 0xfffffff000a07947 */ /* 0x000fea000383ffff */
.L_x_301:
[----:B------:R-:W-:Y:S01]  /*a330*/  BSSY B0, `(.L_x_312) ;  /* 0x0000006000007945 */ /* 0x000fe20003800000 */
[----:B------:R-:W-:-:S07]  /*a340*/  MOV R15, 0xffffffff ;  /* 0xffffffff000f7802 */ /* 0x000fce0000000f00 */
[----:B------:R-:W-:Y:S05]  /*a350*/  WARPSYNC.COLLECTIVE R15, `(.L_x_313) ;  /* 0x000000000f0c7348 */ /* 0x000fea0003c00000 */
[----:B------:R-:W-:Y:S02]  /*a360*/  ELECT P6, UR62, PT ;  /* 0x00000000003e782f */ /* 0x000fe400038c0000 */
[----:B------:R-:W-:Y:S01]  /*a370*/  MOV R14, UR62 ;  /* 0x0000003e000e7c02 */ /* 0x000fe20008000f00 */
[----:B------:R-:W-:Y:S10]  /*a380*/  ENDCOLLECTIVE ;  /* 0x000000000000791b */ /* 0x000ff40003800000 */
.L_x_313:
[----:B------:R-:W-:Y:S05]  /*a390*/  BSYNC B0 ;  /* 0x0000000000007941 */ /* 0x000fea0003800000 */
.L_x_312:
[----:B------:R-:W-:Y:S05]  /*a3a0*/  BRA `(.L_x_314) ;  /* 0xfffffff800f07947 */ /* 0x000fea000383ffff */
.L_x_305:
[----:B0-----:R0:W1:Y:S02]  /*a3b0*/  SYNCS.PHASECHK.TRANS64.TRYWAIT P0, [R7+URZ], R2 ;  /* 0x00000002070075a7 */ /* 0x001064000800017f */
[----:B-1----:R-:W-:Y:S05]  /*a3c0*/  @!P0 NANOSLEEP.SYNCS 0x989680 ;  /* 0x009896800000895d */ /* 0x002fea0003900000 */
[----:B------:R-:W1:Y:S02]  /*a3d0*/  @!P0 SYNCS.PHASECHK.TRANS64 P0, [R7+URZ], R2 ;  /* 0x00000002070085a7 */ /* 0x000e64000800007f */
[----:B-1----:R-:W-:Y:S05]  /*a3e0*/  @!P0 BRA `(.L_x_305) ;  /* 0xfffffffc00f08947 */ /* 0x002fea000383ffff */
[----:B------:R-:W-:Y:S05]  /*a3f0*/  BRA `(.L_x_315) ;  /* 0xfffffffc00307947 */ /* 0x000fea000383ffff */
.L_x_306:
[----:B0-----:R0:W1:Y:S02]  /*a400*/  SYNCS.PHASECHK.TRANS64.TRYWAIT P0, [R9+URZ], R4 ;  /* 0x00000004090075a7 */ /* 0x001064000800017f */
[----:B-1----:R-:W-:Y:S05]  /*a410*/  @!P0 NANOSLEEP.SYNCS 0x989680 ;  /* 0x009896800000895d */ /* 0x002fea0003900000 */
[----:B------:R-:W1:Y:S02]  /*a420*/  @!P0 SYNCS.PHASECHK.TRANS64 P0, [R9+URZ], R4 ;  /* 0x00000004090085a7 */ /* 0x000e64000800007f */
[----:B-1----:R-:W-:Y:S05]  /*a430*/  @!P0 BRA `(.L_x_306) ;  /* 0xfffffffc00f08947 */ /* 0x002fea000383ffff */
[----:B------:R-:W-:Y:S05]  /*a440*/  BRA `(.L_x_316) ;  /* 0xfffffffc00387947 */ /* 0x000fea000383ffff */
.L_x_317:
[----:B------:R-:W-:-:S00]  /*a450*/  BRA `(.L_x_317) ;  /* 0xfffffffc00fc7947 */ /* 0x000fc0000383ffff */
[----:B------:R-:W-:-:S00]  /*a460*/  NOP ;  /* 0x0000000000007918 */ /* 0x000fc00000000000 */
        /* <DEDUP_REMOVED lines=9> */
.L_x_318:


//--------------------- .nv.global.init           --------------------------
	.section	.nv.global.init,"aw",@progbits
.nv.global.init:
	.type		$str$22,@object
	.size		$str$22,($str$23 - $str$22)
$str$22:
        /*0000*/ 	.byte	0x6b, 0x5f, 0x74, 0x69, 0x6c, 0x65, 0x5f, 0x63, 0x6f, 0x75, 0x6e, 0x74, 0x20, 0x3e, 0x3d, 0x20
        /*0010*/ 	.byte	0x31, 0x00
	.type		$str$23,@object
	.size		$str$23,(__unnamed_1 - $str$23)
$str$23:
        /*0012*/ 	.byte	0x2f, 0x74, 0x6d, 0x70, 0x2f, 0x63, 0x75, 0x74, 0x6c, 0x61, 0x73, 0x73, 0x5f, 0x73, 0x77, 0x65
        /*0022*/ 	.byte	0x65, 0x70, 0x5f, 0x73, 0x72, 0x63, 0x2f, 0x69, 0x6e, 0x63, 0x6c, 0x75, 0x64, 0x65, 0x2f, 0x63
        /*0032*/ 	.byte	0x75, 0x74, 0x6c, 0x61, 0x73, 0x73, 0x2f, 0x67, 0x65, 0x6d, 0x6d, 0x2f, 0x63, 0x6f, 0x6c, 0x6c
        /*0042*/ 	.byte	0x65, 0x63, 0x74, 0x69, 0x76, 0x65, 0x2f, 0x73, 0x6d, 0x39, 0x30, 0x5f, 0x6d, 0x6d, 0x61, 0x5f
        /*0052*/ 	.byte	0x74, 0x6d, 0x61, 0x5f, 0x67, 0x6d, 0x6d, 0x61, 0x5f, 0x73, 0x73, 0x5f, 0x77, 0x61, 0x72, 0x70
        /*0062*/ 	.byte	0x73, 0x70, 0x65, 0x63, 0x69, 0x61, 0x6c, 0x69, 0x7a, 0x65, 0x64, 0x2e, 0x68, 0x70, 0x70, 0x00
	.type		__unnamed_1,@object
	.size		__unnamed_1,(.L_0 - __unnamed_1)
__unnamed_1:
        /*0072*/ 	.byte	0x76, 0x6f, 0x69, 0x64, 0x20, 0x63, 0x75, 0x74, 0x6c, 0x61, 0x73, 0x73, 0x3a, 0x3a, 0x67, 0x65
        /* <DEDUP_REMOVED lines=175> */
        /*0b72*/ 	.byte	0x69, 0x74, 0x79, 0x5d, 0x00
.L_0:


//--------------------- .nv.shared._ZN7cutlass13device_kernelINS_4gemm6kernel13GemmUniversalIN4cute5tupleIJiiiiEEENS1_10collective13CollectiveMmaINS1_34MainloopSm90TmaGmmaWarpSpecializedILi3ENS5_IJNS4_1CILi1EEESB_SB_EEENS1_35KernelTmaWarpSpecializedCooperativeEEENS5_IJNSA_ILi256EEENSA_ILi128EEENSA_ILi32EEEEEEfNS5_IJlSB_lEEEfSJ_NS4_8TiledMMAINS4_8MMA_AtomIJNS4_4SM904GMMA30MMA_64x128x8_F32TF32TF32_SS_TNILNSN_7ScaleInE1ELSP_1EEEEEENS4_6LayoutINS5_IJNSA_ILi2EEESB_SB_EEENS5_IJSB_NSA_ILi0EEESV_EEEEENS5_IJNS4_10UnderscoreESY_SY_EEEEENS4_13SM90_TMA_LOADENS4_14ComposedLayoutINS4_7SwizzleILi3ELi4ELi3EEENS4_18smem_ptr_flag_bitsILi32EEENSS_INS5_IJNSA_ILi8EEESH_EEENS5_IJSH_SB_EEEEEEEvNS4_8identityES11_S1B_vS1C_EENS_8epilogue10collective6detail29Sm90TmaWarpSpecializedAdapterINS1F_15DefaultEpilogueIfSJ_SJ_NS1E_6thread17LinearCombinationIfLi1EffLNS1J_9ScaleType4KindE0ELNS_15FloatRoundStyleE2EfEENS1_15EpilogueDefaultEEEEEvvEEEEvNT_6ParamsE --------------------------
	.section	.nv.shared._ZN7cutlass13device_kernelINS_4gemm6kernel13GemmUniversalIN4cute5tupleIJiiiiEEENS1_10collective13CollectiveMmaINS1_34MainloopSm90TmaGmmaWarpSpecializedILi3ENS5_IJNS4_1CILi1EEESB_SB_EEENS1_35KernelTmaWarpSpecializedCooperativeEEENS5_IJNSA_ILi256EEENSA_ILi128EEENSA_ILi32EEEEEEfNS5_IJlSB_lEEEfSJ_NS4_8TiledMMAINS4_8MMA_AtomIJNS4_4SM904GMMA30MMA_64x128x8_F32TF32TF32_SS_TNILNSN_7ScaleInE1ELSP_1EEEEEENS4_6LayoutINS5_IJNSA_ILi2EEESB_SB_EEENS5_IJSB_NSA_ILi0EEESV_EEEEENS5_IJNS4_10UnderscoreESY_SY_EEEEENS4_13SM90_TMA_LOADENS4_14ComposedLayoutINS4_7SwizzleILi3ELi4ELi3EEENS4_18smem_ptr_flag_bitsILi32EEENSS_INS5_IJNSA_ILi8EEESH_EEENS5_IJSH_SB_EEEEEEEvNS4_8identityES11_S1B_vS1C_EENS_8epilogue10collective6detail29Sm90TmaWarpSpecializedAdapterINS1F_15DefaultEpilogueIfSJ_SJ_NS1E_6thread17LinearCombinationIfLi1EffLNS1J_9ScaleType4KindE0ELNS_15FloatRoundStyleE2EfEENS1_15EpilogueDefaultEEEEEvvEEEEvNT_6ParamsE,"aw",@nobits
	.sectionflags	@""
	.align	16
	.zero		1024


//--------------------- .nv.shared.reserved.0     --------------------------
	.section	.nv.shared.reserved.0,"aw",@nobits
	.weak		__nv_reservedSMEM_offset_0_alias
	.size		__nv_reservedSMEM_offset_0_alias, 0, 0
	.other		__nv_reservedSMEM_offset_0_alias,@"STO_CUDA_RESERVED_SHARED STV_DEFAULT"
__nv_reservedSMEM_offset_0_alias:
	.zero		0


//--------------------- .nv.global                --------------------------
	.section	.nv.global,"aw",@nobits
.nv.global:
	.type		_ZN40_INTERNAL_17f69794_4_k_cu_1b22edfa_294684cute1_E,@object
	.size		_ZN40_INTERNAL_17f69794_4_k_cu_1b22edfa_294684cute1_E,(_ZN40_INTERNAL_17f69794_4_k_cu_1b22edfa_294684cuda3std3__45__cpo6cbeginE - _ZN40_INTERNAL_17f69794_4_k_cu_1b22edfa_294684cute1_E)
_ZN40_INTERNAL_17f69794_4_k_cu_1b22edfa_294684cute1_E:
	.zero		1
	.type		_ZN40_INTERNAL_17f69794_4_k_cu_1b22edfa_294684cuda3std3__45__cpo6cbeginE,@object
	.size		_ZN40_INTERNAL_17f69794_4_k_cu_1b22edfa_294684cuda3std3__45__cpo6cbeginE,(_ZN40_INTERNAL_17f69794_4_k_cu_1b22edfa_294684cuda3std3__48in_placeE - _ZN40_INTERNAL_17f69794_4_k_cu_1b22edfa_294684cuda3std3__45__cpo6cbeginE)
_ZN40_INTERNAL_17f69794_4_k_cu_1b22edfa_294684cuda3std3__45__cpo6cbeginE:
	.zero		1
	.type		_ZN40_INTERNAL_17f69794_4_k_cu_1b22edfa_294684cuda3std3__48in_placeE,@object
	.size		_ZN40_INTERNAL_17f69794_4_k_cu_1b22edfa_294684cuda3std3__48in_placeE,(_ZN40_INTERNAL_17f69794_4_k_cu_1b22edfa_294684cuda3std6ranges3__45__cpo9iter_moveE - _ZN40_INTERNAL_17f69794_4_k_cu_1b22edfa_294684cuda3std3__48in_placeE)
_ZN40_INTERNAL_17f69794_4_k_cu_1b22edfa_294684cuda3std3__48in_placeE:
	.zero		1
	.type		_ZN40_INTERNAL_17f69794_4_k_cu_1b22edfa_294684cuda3std6ranges3__45__cpo9iter_moveE,@object
	.size		_ZN40_INTERNAL_17f69794_4_k_cu_1b22edfa_294684cuda3std6ranges3__45__cpo9iter_moveE,(_ZN40_INTERNAL_17f69794_4_k_cu_1b22edfa_294684cuda3std3__45__cpo5beginE - _ZN40_INTERNAL_17f69794_4_k_cu_1b22edfa_294684cuda3std6ranges3__45__cpo9iter_moveE)
_ZN40_INTERNAL_17f69794_4_k_cu_1b22edfa_294684cuda3std6ranges3__45__cpo9iter_moveE:
	.zero		1
	.type		_ZN40_INTERNAL_17f69794_4_k_cu_1b22edfa_294684cuda3std3__45__cpo5beginE,@object
	.size		_ZN40_INTERNAL_17f69794_4_k_cu_1b22edfa_294684cuda3std3__45__cpo5beginE,(_ZN40_INTERNAL_17f69794_4_k_cu_1b22edfa_294684cuda3std3__442_GLOBAL__N__17f69794_4_k_cu_1b22edfa_294686ignoreE - _ZN40_INTERNAL_17f69794_4_k_cu_1b22edfa_294684cuda3std3__45__cpo5beginE)
_ZN40_INTERNAL_17f69794_4_k_cu_1b22edfa_294684cuda3std3__45__cpo5beginE:
	.zero		1
	.type		_ZN40_INTERNAL_17f69794_4_k_cu_1b22edfa_294684cuda3std3__442_GLOBAL__N__17f69794_4_k_cu_1b22edfa_294686ignoreE,@object
	.size		_ZN40_INTERNAL_17f69794_4_k_cu_1b22edfa_294684cuda3std3__442_GLOBAL__N__17f69794_4_k_cu_1b22edfa_294686ignoreE,(_ZN40_INTERNAL_17f69794_4_k_cu_1b22edfa_294684cute7productE - _ZN40_INTERNAL_17f69794_4_k_cu_1b22edfa_294684cuda3std3__442_GLOBAL__N__17f69794_4_k_cu_1b22edfa_294686ignoreE)
_ZN40_INTERNAL_17f69794_4_k_cu_1b22edfa_294684cuda3std3__442_GLOBAL__N__17f69794_4_k_cu_1b22edfa_294686ignoreE:
	.zero		1
	.type		_ZN40_INTERNAL_17f69794_4_k_cu_1b22edfa_294684cute7productE,@object
	.size		_ZN40_INTERNAL_17f69794_4_k_cu_1b22edfa_294684cute7productE,(_ZN40_INTERNAL_17f69794_4_k_cu_1b22edfa_294684cuda3std3__45__cpo3endE - _ZN40_INTERNAL_17f69794_4_k_cu_1b22edfa_294684cute7productE)
_ZN40_INTERNAL_17f69794_4_k_cu_1b22edfa_294684cute7productE:
	.zero		1
	.type		_ZN40_INTERNAL_17f69794_4_k_cu_1b22edfa_294684cuda3std3__45__cpo3endE,@object
	.size		_ZN40_INTERNAL_17f69794_4_k_cu_1b22edfa_294684cuda3std3__45__cpo3endE,(_ZN40_INTERNAL_17f69794_4_k_cu_1b22edfa_294684cuda3std3__419piecewise_constructE - _ZN40_INTERNAL_17f69794_4_k_cu_1b22edfa_294684cuda3std3__45__cpo3endE)
_ZN40_INTERNAL_17f69794_4_k_cu_1b22edfa_294684cuda3std3__45__cpo3endE:
	.zero		1
	.type		_ZN40_INTERNAL_17f69794_4_k_cu_1b22edfa_294684cuda3std3__419piecewise_constructE,@object
	.size		_ZN40_INTERNAL_17f69794_4_k_cu_1b22edfa_294684cuda3std3__419piecewise_constructE,(_ZN40_INTERNAL_17f69794_4_k_cu_1b22edfa_294684cuda3std3__45__cpo4cendE - _ZN40_INTERNAL_17f69794_4_k_cu_1b22edfa_294684cuda3std3__419piecewise_constructE)
_ZN40_INTERNAL_17f69794_4_k_cu_1b22edfa_294684cuda3std3__419piecewise_constructE:
	.zero		1
	.type		_ZN40_INTERNAL_17f69794_4_k_cu_1b22edfa_294684cuda3std3__45__cpo4cendE,@object
	.size		_ZN40_INTERNAL_17f69794_4_k_cu_1b22edfa_294684cuda3std3__45__cpo4cendE,(_ZN40_INTERNAL_17f69794_4_k_cu_1b22edfa_294684cuda3std6ranges3__45__cpo4swapE - _ZN40_INTERNAL_17f69794_4_k_cu_1b22edfa_294684cuda3std3__45__cpo4cendE)
_ZN40_INTERNAL_17f69794_4_k_cu_1b22edfa_294684cuda3std3__45__cpo4cendE:
	.zero		1
	.type		_ZN40_INTERNAL_17f69794_4_k_cu_1b22edfa_294684cuda3std6ranges3__45__cpo4swapE,@object
	.size		_ZN40_INTERNAL_17f69794_4_k_cu_1b22edfa_294684cuda3std6ranges3__45__cpo4swapE,(.L_8 - _ZN40_INTERNAL_17f69794_4_k_cu_1b22edfa_294684cuda3std6ranges3__45__cpo4swapE)
_ZN40_INTERNAL_17f69794_4_k_cu_1b22edfa_294684cuda3std6ranges3__45__cpo4swapE:
	.zero		1
.L_8:


//--------------------- .nv.constant0._ZN7cutlass13device_kernelINS_4gemm6kernel13GemmUniversalIN4cute5tupleIJiiiiEEENS1_10collective13CollectiveMmaINS1_34MainloopSm90TmaGmmaWarpSpecializedILi3ENS5_IJNS4_1CILi1EEESB_SB_EEENS1_35KernelTmaWarpSpecializedCooperativeEEENS5_IJNSA_ILi256EEENSA_ILi128EEENSA_ILi32EEEEEEfNS5_IJlSB_lEEEfSJ_NS4_8TiledMMAINS4_8MMA_AtomIJNS4_4SM904GMMA30MMA_64x128x8_F32TF32TF32_SS_TNILNSN_7ScaleInE1ELSP_1EEEEEENS4_6LayoutINS5_IJNSA_ILi2EEESB_SB_EEENS5_IJSB_NSA_ILi0EEESV_EEEEENS5_IJNS4_10UnderscoreESY_SY_EEEEENS4_13SM90_TMA_LOADENS4_14ComposedLayoutINS4_7SwizzleILi3ELi4ELi3EEENS4_18smem_ptr_flag_bitsILi32EEENSS_INS5_IJNSA_ILi8EEESH_EEENS5_IJSH_SB_EEEEEEEvNS4_8identityES11_S1B_vS1C_EENS_8epilogue10collective6detail29Sm90TmaWarpSpecializedAdapterINS1F_15DefaultEpilogueIfSJ_SJ_NS1E_6thread17LinearCombinationIfLi1EffLNS1J_9ScaleType4KindE0ELNS_15FloatRoundStyleE2EfEENS1_15EpilogueDefaultEEEEEvvEEEEvNT_6ParamsE --------------------------
	.section	.nv.constant0._ZN7cutlass13device_kernelINS_4gemm6kernel13GemmUniversalIN4cute5tupleIJiiiiEEENS1_10collective13CollectiveMmaINS1_34MainloopSm90TmaGmmaWarpSpecializedILi3ENS5_IJNS4_1CILi1EEESB_SB_EEENS1_35KernelTmaWarpSpecializedCooperativeEEENS5_IJNSA_ILi256EEENSA_ILi128EEENSA_ILi32EEEEEEfNS5_IJlSB_lEEEfSJ_NS4_8TiledMMAINS4_8MMA_AtomIJNS4_4SM904GMMA30MMA_64x128x8_F32TF32TF32_SS_TNILNSN_7ScaleInE1ELSP_1EEEEEENS4_6LayoutINS5_IJNSA_ILi2EEESB_SB_EEENS5_IJSB_NSA_ILi0EEESV_EEEEENS5_IJNS4_10UnderscoreESY_SY_EEEEENS4_13SM90_TMA_LOADENS4_14ComposedLayoutINS4_7SwizzleILi3ELi4ELi3EEENS4_18smem_ptr_flag_bitsILi32EEENSS_INS5_IJNSA_ILi8EEESH_EEENS5_IJSH_SB_EEEEEEEvNS4_8identityES11_S1B_vS1C_EENS_8epilogue10collective6detail29Sm90TmaWarpSpecializedAdapterINS1F_15DefaultEpilogueIfSJ_SJ_NS1E_6thread17LinearCombinationIfLi1EffLNS1J_9ScaleType4KindE0ELNS_15FloatRoundStyleE2EfEENS1_15EpilogueDefaultEEEEEvvEEEEvNT_6ParamsE,"a",@progbits
	.sectionflags	@""
	.align	4
.nv.constant0._ZN7cutlass13device_kernelINS_4gemm6kernel13GemmUniversalIN4cute5tupleIJiiiiEEENS1_10collective13CollectiveMmaINS1_34MainloopSm90TmaGmmaWarpSpecializedILi3ENS5_IJNS4_1CILi1EEESB_SB_EEENS1_35KernelTmaWarpSpecializedCooperativeEEENS5_IJNSA_ILi256EEENSA_ILi128EEENSA_ILi32EEEEEEfNS5_IJlSB_lEEEfSJ_NS4_8TiledMMAINS4_8MMA_AtomIJNS4_4SM904GMMA30MMA_64x128x8_F32TF32TF32_SS_TNILNSN_7ScaleInE1ELSP_1EEEEEENS4_6LayoutINS5_IJNSA_ILi2EEESB_SB_EEENS5_IJSB_NSA_ILi0EEESV_EEEEENS5_IJNS4_10UnderscoreESY_SY_EEEEENS4_13SM90_TMA_LOADENS4_14ComposedLayoutINS4_7SwizzleILi3ELi4ELi3EEENS4_18smem_ptr_flag_bitsILi32EEENSS_INS5_IJNSA_ILi8EEESH_EEENS5_IJSH_SB_EEEEEEEvNS4_8identityES11_S1B_vS1C_EENS_8epilogue10collective6detail29Sm90TmaWarpSpecializedAdapterINS1F_15DefaultEpilogueIfSJ_SJ_NS1E_6thread17LinearCombinationIfLi1EffLNS1J_9ScaleType4KindE0ELNS_15FloatRoundStyleE2EfEENS1_15EpilogueDefaultEEEEEvvEEEEvNT_6ParamsE:
	.zero		1664


//--------------------- SYMBOLS --------------------------

	.type		.nv.reservedSmem.offset0,@object
	.size		.nv.reservedSmem.offset0,0x4
	.type		__assertfail,@function
